//
// Generated by NVIDIA NVVM Compiler
//
// Compiler Build ID: CL-36424714
// Cuda compilation tools, release 13.0, V13.0.88
// Based on NVVM 20.0.0
//

.version 9.0
.target sm_100
.address_size 64

	// .globl	_Z14lbm_right_wallP8lbm_vars
.extern .func  (.param .b32 func_retval0) vprintf
(
	.param .b64 vprintf_param_0,
	.param .b64 vprintf_param_1
)
;
.const .align 8 .b8 d_consts[360];
.global .align 1 .b8 $str[12] = {37, 100, 44, 37, 100, 44, 37, 108, 117, 58, 10};
.global .align 1 .b8 $str$1[24] = {9, 102, 105, 110, 32, 32, 61, 32, 37, 54, 52, 46, 49, 48, 48, 102, 32, 40, 37, 108, 117, 41, 10};
.global .align 1 .b8 $str$2[24] = {9, 102, 101, 113, 32, 32, 61, 32, 37, 54, 52, 46, 49, 48, 48, 102, 32, 40, 37, 108, 117, 41, 10};
.global .align 1 .b8 $str$3[24] = {9, 102, 111, 117, 116, 32, 61, 32, 37, 54, 52, 46, 49, 48, 48, 102, 32, 40, 37, 108, 117, 41, 10};

.visible .entry _Z14lbm_right_wallP8lbm_vars(
	.param .u64 .ptr .align 1 _Z14lbm_right_wallP8lbm_vars_param_0
)
{
	.reg .b32 	%r<2>;
	.reg .b64 	%rd<17>;
	.reg .b64 	%fd<4>;

	ld.param.u64 	%rd1, [_Z14lbm_right_wallP8lbm_vars_param_0];
	cvta.to.global.u64 	%rd2, %rd1;
	mov.u32 	%r1, %tid.x;
	mul.wide.u32 	%rd3, %r1, 72;
	add.s64 	%rd4, %rd2, %rd3;
	ld.const.u64 	%rd5, [d_consts+48];
	shl.b64 	%rd6, %rd5, 32;
	shr.s64 	%rd7, %rd6, 29;
	add.s64 	%rd8, %rd4, %rd7;
	ld.global.f64 	%fd1, [%rd8+4504];
	st.global.f64 	[%rd8+5152], %fd1;
	ld.const.u64 	%rd9, [d_consts+56];
	shl.b64 	%rd10, %rd9, 32;
	shr.s64 	%rd11, %rd10, 29;
	add.s64 	%rd12, %rd4, %rd11;
	ld.global.f64 	%fd2, [%rd12+4504];
	st.global.f64 	[%rd12+5152], %fd2;
	ld.const.u64 	%rd13, [d_consts+64];
	shl.b64 	%rd14, %rd13, 32;
	shr.s64 	%rd15, %rd14, 29;
	add.s64 	%rd16, %rd4, %rd15;
	ld.global.f64 	%fd3, [%rd16+4504];
	st.global.f64 	[%rd16+5152], %fd3;
	ret;

}
	// .globl	_Z23lbm_macro_and_left_wallP8lbm_vars
.visible .entry _Z23lbm_macro_and_left_wallP8lbm_vars(
	.param .u64 .ptr .align 1 _Z23lbm_macro_and_left_wallP8lbm_vars_param_0
)
{
	.reg .b32 	%r<4>;
	.reg .b64 	%rd<35>;
	.reg .b64 	%fd<61>;

	ld.param.u64 	%rd1, [_Z23lbm_macro_and_left_wallP8lbm_vars_param_0];
	cvta.to.global.u64 	%rd2, %rd1;
	mov.u32 	%r1, %tid.x;
	shr.u32 	%r2, %r1, 2;
	and.b32  	%r3, %r1, 3;
	cvt.u64.u32 	%rd3, %r3;
	mul.wide.u32 	%rd4, %r3, 648;
	add.s64 	%rd5, %rd2, %rd4;
	mul.wide.u32 	%rd6, %r2, 72;
	add.s64 	%rd7, %rd5, %rd6;
	mad.lo.s64 	%rd8, %rd3, -576, %rd5;
	mul.wide.u32 	%rd9, %r2, 8;
	add.s64 	%rd10, %rd8, %rd9;
	mul.wide.u32 	%rd11, %r3, 72;
	add.s64 	%rd12, %rd8, %rd11;
	mul.wide.u32 	%rd13, %r2, 16;
	add.s64 	%rd14, %rd12, %rd13;
	mov.b64 	%rd15, 0;
	st.global.u64 	[%rd10+8392], %rd15;
	ld.global.f64 	%fd1, [%rd7+3208];
	add.f64 	%fd2, %fd1, 0d0000000000000000;
	st.global.f64 	[%rd10+8392], %fd2;
	ld.const.u64 	%rd16, [d_consts+144];
	cvt.rn.f64.s64 	%fd3, %rd16;
	ld.global.f64 	%fd4, [%rd7+3208];
	fma.rn.f64 	%fd5, %fd4, %fd3, 0d0000000000000000;
	ld.const.u64 	%rd17, [d_consts+216];
	cvt.rn.f64.s64 	%fd6, %rd17;
	fma.rn.f64 	%fd7, %fd4, %fd6, 0d0000000000000000;
	ld.global.f64 	%fd8, [%rd7+3216];
	add.f64 	%fd9, %fd8, %fd2;
	ld.const.u64 	%rd18, [d_consts+152];
	cvt.rn.f64.s64 	%fd10, %rd18;
	fma.rn.f64 	%fd11, %fd8, %fd10, %fd5;
	ld.const.u64 	%rd19, [d_consts+224];
	cvt.rn.f64.s64 	%fd12, %rd19;
	fma.rn.f64 	%fd13, %fd8, %fd12, %fd7;
	ld.global.f64 	%fd14, [%rd7+3224];
	add.f64 	%fd15, %fd14, %fd9;
	ld.const.u64 	%rd20, [d_consts+160];
	cvt.rn.f64.s64 	%fd16, %rd20;
	fma.rn.f64 	%fd17, %fd14, %fd16, %fd11;
	ld.const.u64 	%rd21, [d_consts+232];
	cvt.rn.f64.s64 	%fd18, %rd21;
	fma.rn.f64 	%fd19, %fd14, %fd18, %fd13;
	ld.global.f64 	%fd20, [%rd7+3232];
	add.f64 	%fd21, %fd20, %fd15;
	ld.const.u64 	%rd22, [d_consts+168];
	cvt.rn.f64.s64 	%fd22, %rd22;
	fma.rn.f64 	%fd23, %fd20, %fd22, %fd17;
	ld.const.u64 	%rd23, [d_consts+240];
	cvt.rn.f64.s64 	%fd24, %rd23;
	fma.rn.f64 	%fd25, %fd20, %fd24, %fd19;
	ld.global.f64 	%fd26, [%rd7+3240];
	add.f64 	%fd27, %fd26, %fd21;
	ld.const.u64 	%rd24, [d_consts+176];
	cvt.rn.f64.s64 	%fd28, %rd24;
	fma.rn.f64 	%fd29, %fd26, %fd28, %fd23;
	ld.const.u64 	%rd25, [d_consts+248];
	cvt.rn.f64.s64 	%fd30, %rd25;
	fma.rn.f64 	%fd31, %fd26, %fd30, %fd25;
	ld.global.f64 	%fd32, [%rd7+3248];
	add.f64 	%fd33, %fd32, %fd27;
	ld.const.u64 	%rd26, [d_consts+184];
	cvt.rn.f64.s64 	%fd34, %rd26;
	fma.rn.f64 	%fd35, %fd32, %fd34, %fd29;
	ld.const.u64 	%rd27, [d_consts+256];
	cvt.rn.f64.s64 	%fd36, %rd27;
	fma.rn.f64 	%fd37, %fd32, %fd36, %fd31;
	ld.global.f64 	%fd38, [%rd7+3256];
	add.f64 	%fd39, %fd38, %fd33;
	ld.const.u64 	%rd28, [d_consts+192];
	cvt.rn.f64.s64 	%fd40, %rd28;
	fma.rn.f64 	%fd41, %fd38, %fd40, %fd35;
	ld.const.u64 	%rd29, [d_consts+264];
	cvt.rn.f64.s64 	%fd42, %rd29;
	fma.rn.f64 	%fd43, %fd38, %fd42, %fd37;
	ld.global.f64 	%fd44, [%rd7+3264];
	add.f64 	%fd45, %fd44, %fd39;
	st.global.f64 	[%rd10+8392], %fd45;
	ld.const.u64 	%rd30, [d_consts+200];
	cvt.rn.f64.s64 	%fd46, %rd30;
	fma.rn.f64 	%fd47, %fd44, %fd46, %fd41;
	ld.const.u64 	%rd31, [d_consts+272];
	cvt.rn.f64.s64 	%fd48, %rd31;
	fma.rn.f64 	%fd49, %fd44, %fd48, %fd43;
	ld.global.f64 	%fd50, [%rd7+3272];
	add.f64 	%fd51, %fd50, %fd45;
	st.global.f64 	[%rd10+8392], %fd51;
	ld.const.u64 	%rd32, [d_consts+208];
	cvt.rn.f64.s64 	%fd52, %rd32;
	ld.global.f64 	%fd53, [%rd7+3272];
	fma.rn.f64 	%fd54, %fd53, %fd52, %fd47;
	ld.const.u64 	%rd33, [d_consts+280];
	cvt.rn.f64.s64 	%fd55, %rd33;
	fma.rn.f64 	%fd56, %fd53, %fd55, %fd49;
	div.rn.f64 	%fd57, %fd54, %fd51;
	st.global.f64 	[%rd14+40], %fd57;
	div.rn.f64 	%fd58, %fd56, %fd51;
	st.global.f64 	[%rd14+48], %fd58;
	add.s64 	%rd34, %rd2, %rd13;
	ld.global.f64 	%fd59, [%rd34+8680];
	st.global.f64 	[%rd34+40], %fd59;
	ld.global.f64 	%fd60, [%rd34+8688];
	st.global.f64 	[%rd34+48], %fd60;
	ret;

}
	// .globl	_Z11lbm_densityP8lbm_vars
.visible .entry _Z11lbm_densityP8lbm_vars(
	.param .u64 .ptr .align 1 _Z11lbm_densityP8lbm_vars_param_0
)
{
	.reg .b32 	%r<2>;
	.reg .b64 	%rd<27>;
	.reg .b64 	%fd<19>;

	ld.param.u64 	%rd1, [_Z11lbm_densityP8lbm_vars_param_0];
	cvta.to.global.u64 	%rd2, %rd1;
	mov.u32 	%r1, %tid.x;
	cvt.u64.u32 	%rd3, %r1;
	mul.wide.u32 	%rd4, %r1, 72;
	add.s64 	%rd5, %rd2, %rd4;
	ld.const.u64 	%rd6, [d_consts+24];
	shl.b64 	%rd7, %rd6, 3;
	add.s64 	%rd8, %rd5, %rd7;
	ld.global.f64 	%fd1, [%rd8+3208];
	add.f64 	%fd2, %fd1, 0d0000000000000000;
	ld.const.u64 	%rd9, [d_consts+48];
	shl.b64 	%rd10, %rd9, 3;
	add.s64 	%rd11, %rd5, %rd10;
	ld.global.f64 	%fd3, [%rd11+3208];
	add.f64 	%fd4, %fd3, 0d0000000000000000;
	ld.const.u64 	%rd12, [d_consts+32];
	shl.b64 	%rd13, %rd12, 3;
	add.s64 	%rd14, %rd5, %rd13;
	ld.global.f64 	%fd5, [%rd14+3208];
	add.f64 	%fd6, %fd2, %fd5;
	ld.const.u64 	%rd15, [d_consts+56];
	shl.b64 	%rd16, %rd15, 3;
	add.s64 	%rd17, %rd5, %rd16;
	ld.global.f64 	%fd7, [%rd17+3208];
	add.f64 	%fd8, %fd4, %fd7;
	ld.const.u64 	%rd18, [d_consts+40];
	shl.b64 	%rd19, %rd18, 3;
	add.s64 	%rd20, %rd5, %rd19;
	ld.global.f64 	%fd9, [%rd20+3208];
	add.f64 	%fd10, %fd6, %fd9;
	ld.const.u64 	%rd21, [d_consts+64];
	shl.b64 	%rd22, %rd21, 3;
	add.s64 	%rd23, %rd5, %rd22;
	ld.global.f64 	%fd11, [%rd23+3208];
	add.f64 	%fd12, %fd8, %fd11;
	mad.lo.s64 	%rd24, %rd3, -56, %rd5;
	ld.global.f64 	%fd13, [%rd24+40];
	mov.f64 	%fd14, 0d3FF0000000000000;
	sub.f64 	%fd15, %fd14, %fd13;
	rcp.rn.f64 	%fd16, %fd15;
	fma.rn.f64 	%fd17, %fd12, 0d4000000000000000, %fd10;
	mul.f64 	%fd18, %fd17, %fd16;
	mul.wide.u32 	%rd25, %r1, 8;
	sub.s64 	%rd26, %rd24, %rd25;
	st.global.f64 	[%rd26+8392], %fd18;
	ret;

}
	// .globl	_Z17lbm_equilibrium_1P8lbm_vars
.visible .entry _Z17lbm_equilibrium_1P8lbm_vars(
	.param .u64 .ptr .align 1 _Z17lbm_equilibrium_1P8lbm_vars_param_0
)
{
	.reg .b32 	%r<4>;
	.reg .b64 	%rd<33>;
	.reg .b64 	%fd<115>;

	ld.param.u64 	%rd1, [_Z17lbm_equilibrium_1P8lbm_vars_param_0];
	cvta.to.global.u64 	%rd2, %rd1;
	mov.u32 	%r1, %tid.x;
	shr.u32 	%r2, %r1, 2;
	and.b32  	%r3, %r1, 3;
	cvt.u64.u32 	%rd3, %r3;
	mul.wide.u32 	%rd4, %r3, 648;
	add.s64 	%rd5, %rd2, %rd4;
	mul.wide.u32 	%rd6, %r2, 72;
	add.s64 	%rd7, %rd5, %rd6;
	mad.lo.s64 	%rd8, %rd3, -576, %rd5;
	mul.wide.u32 	%rd9, %r2, 8;
	add.s64 	%rd10, %rd8, %rd9;
	mul.wide.u32 	%rd11, %r3, 72;
	add.s64 	%rd12, %rd8, %rd11;
	mul.wide.u32 	%rd13, %r2, 16;
	add.s64 	%rd14, %rd12, %rd13;
	ld.global.f64 	%fd1, [%rd14+40];
	ld.global.f64 	%fd2, [%rd14+48];
	mul.f64 	%fd3, %fd2, %fd2;
	fma.rn.f64 	%fd4, %fd1, %fd1, %fd3;
	mul.f64 	%fd5, %fd4, 0d3FF8000000000000;
	ld.global.f64 	%fd6, [%rd10+8392];
	ld.const.u64 	%rd15, [d_consts+144];
	cvt.rn.f64.s64 	%fd7, %rd15;
	ld.const.u64 	%rd16, [d_consts+216];
	cvt.rn.f64.s64 	%fd8, %rd16;
	mul.f64 	%fd9, %fd2, %fd8;
	fma.rn.f64 	%fd10, %fd1, %fd7, %fd9;
	mul.f64 	%fd11, %fd10, 0d4008000000000000;
	ld.const.f64 	%fd12, [d_consts+288];
	mul.f64 	%fd13, %fd6, %fd12;
	add.f64 	%fd14, %fd11, 0d3FF0000000000000;
	mul.f64 	%fd15, %fd11, %fd11;
	fma.rn.f64 	%fd16, %fd15, 0d3FE0000000000000, %fd14;
	sub.f64 	%fd17, %fd16, %fd5;
	mul.f64 	%fd18, %fd13, %fd17;
	st.global.f64 	[%rd7+616], %fd18;
	ld.const.u64 	%rd17, [d_consts+152];
	cvt.rn.f64.s64 	%fd19, %rd17;
	ld.const.u64 	%rd18, [d_consts+224];
	cvt.rn.f64.s64 	%fd20, %rd18;
	mul.f64 	%fd21, %fd2, %fd20;
	fma.rn.f64 	%fd22, %fd1, %fd19, %fd21;
	mul.f64 	%fd23, %fd22, 0d4008000000000000;
	ld.const.f64 	%fd24, [d_consts+296];
	mul.f64 	%fd25, %fd6, %fd24;
	add.f64 	%fd26, %fd23, 0d3FF0000000000000;
	mul.f64 	%fd27, %fd23, %fd23;
	fma.rn.f64 	%fd28, %fd27, 0d3FE0000000000000, %fd26;
	sub.f64 	%fd29, %fd28, %fd5;
	mul.f64 	%fd30, %fd25, %fd29;
	st.global.f64 	[%rd7+624], %fd30;
	ld.const.u64 	%rd19, [d_consts+160];
	cvt.rn.f64.s64 	%fd31, %rd19;
	ld.const.u64 	%rd20, [d_consts+232];
	cvt.rn.f64.s64 	%fd32, %rd20;
	mul.f64 	%fd33, %fd2, %fd32;
	fma.rn.f64 	%fd34, %fd1, %fd31, %fd33;
	mul.f64 	%fd35, %fd34, 0d4008000000000000;
	ld.const.f64 	%fd36, [d_consts+304];
	mul.f64 	%fd37, %fd6, %fd36;
	add.f64 	%fd38, %fd35, 0d3FF0000000000000;
	mul.f64 	%fd39, %fd35, %fd35;
	fma.rn.f64 	%fd40, %fd39, 0d3FE0000000000000, %fd38;
	sub.f64 	%fd41, %fd40, %fd5;
	mul.f64 	%fd42, %fd37, %fd41;
	st.global.f64 	[%rd7+632], %fd42;
	ld.const.u64 	%rd21, [d_consts+168];
	cvt.rn.f64.s64 	%fd43, %rd21;
	ld.const.u64 	%rd22, [d_consts+240];
	cvt.rn.f64.s64 	%fd44, %rd22;
	mul.f64 	%fd45, %fd2, %fd44;
	fma.rn.f64 	%fd46, %fd1, %fd43, %fd45;
	mul.f64 	%fd47, %fd46, 0d4008000000000000;
	ld.const.f64 	%fd48, [d_consts+312];
	mul.f64 	%fd49, %fd6, %fd48;
	add.f64 	%fd50, %fd47, 0d3FF0000000000000;
	mul.f64 	%fd51, %fd47, %fd47;
	fma.rn.f64 	%fd52, %fd51, 0d3FE0000000000000, %fd50;
	sub.f64 	%fd53, %fd52, %fd5;
	mul.f64 	%fd54, %fd49, %fd53;
	st.global.f64 	[%rd7+640], %fd54;
	ld.const.u64 	%rd23, [d_consts+176];
	cvt.rn.f64.s64 	%fd55, %rd23;
	ld.const.u64 	%rd24, [d_consts+248];
	cvt.rn.f64.s64 	%fd56, %rd24;
	mul.f64 	%fd57, %fd2, %fd56;
	fma.rn.f64 	%fd58, %fd1, %fd55, %fd57;
	mul.f64 	%fd59, %fd58, 0d4008000000000000;
	ld.const.f64 	%fd60, [d_consts+320];
	mul.f64 	%fd61, %fd6, %fd60;
	add.f64 	%fd62, %fd59, 0d3FF0000000000000;
	mul.f64 	%fd63, %fd59, %fd59;
	fma.rn.f64 	%fd64, %fd63, 0d3FE0000000000000, %fd62;
	sub.f64 	%fd65, %fd64, %fd5;
	mul.f64 	%fd66, %fd61, %fd65;
	st.global.f64 	[%rd7+648], %fd66;
	ld.const.u64 	%rd25, [d_consts+184];
	cvt.rn.f64.s64 	%fd67, %rd25;
	ld.const.u64 	%rd26, [d_consts+256];
	cvt.rn.f64.s64 	%fd68, %rd26;
	mul.f64 	%fd69, %fd2, %fd68;
	fma.rn.f64 	%fd70, %fd1, %fd67, %fd69;
	mul.f64 	%fd71, %fd70, 0d4008000000000000;
	ld.const.f64 	%fd72, [d_consts+328];
	mul.f64 	%fd73, %fd6, %fd72;
	add.f64 	%fd74, %fd71, 0d3FF0000000000000;
	mul.f64 	%fd75, %fd71, %fd71;
	fma.rn.f64 	%fd76, %fd75, 0d3FE0000000000000, %fd74;
	sub.f64 	%fd77, %fd76, %fd5;
	mul.f64 	%fd78, %fd73, %fd77;
	st.global.f64 	[%rd7+656], %fd78;
	ld.const.u64 	%rd27, [d_consts+192];
	cvt.rn.f64.s64 	%fd79, %rd27;
	ld.const.u64 	%rd28, [d_consts+264];
	cvt.rn.f64.s64 	%fd80, %rd28;
	mul.f64 	%fd81, %fd2, %fd80;
	fma.rn.f64 	%fd82, %fd1, %fd79, %fd81;
	mul.f64 	%fd83, %fd82, 0d4008000000000000;
	ld.const.f64 	%fd84, [d_consts+336];
	mul.f64 	%fd85, %fd6, %fd84;
	add.f64 	%fd86, %fd83, 0d3FF0000000000000;
	mul.f64 	%fd87, %fd83, %fd83;
	fma.rn.f64 	%fd88, %fd87, 0d3FE0000000000000, %fd86;
	sub.f64 	%fd89, %fd88, %fd5;
	mul.f64 	%fd90, %fd85, %fd89;
	st.global.f64 	[%rd7+664], %fd90;
	ld.const.u64 	%rd29, [d_consts+200];
	cvt.rn.f64.s64 	%fd91, %rd29;
	ld.const.u64 	%rd30, [d_consts+272];
	cvt.rn.f64.s64 	%fd92, %rd30;
	mul.f64 	%fd93, %fd2, %fd92;
	fma.rn.f64 	%fd94, %fd1, %fd91, %fd93;
	mul.f64 	%fd95, %fd94, 0d4008000000000000;
	ld.const.f64 	%fd96, [d_consts+344];
	mul.f64 	%fd97, %fd6, %fd96;
	add.f64 	%fd98, %fd95, 0d3FF0000000000000;
	mul.f64 	%fd99, %fd95, %fd95;
	fma.rn.f64 	%fd100, %fd99, 0d3FE0000000000000, %fd98;
	sub.f64 	%fd101, %fd100, %fd5;
	mul.f64 	%fd102, %fd97, %fd101;
	st.global.f64 	[%rd7+672], %fd102;
	ld.const.u64 	%rd31, [d_consts+208];
	cvt.rn.f64.s64 	%fd103, %rd31;
	ld.const.u64 	%rd32, [d_consts+280];
	cvt.rn.f64.s64 	%fd104, %rd32;
	mul.f64 	%fd105, %fd2, %fd104;
	fma.rn.f64 	%fd106, %fd1, %fd103, %fd105;
	mul.f64 	%fd107, %fd106, 0d4008000000000000;
	ld.const.f64 	%fd108, [d_consts+352];
	mul.f64 	%fd109, %fd6, %fd108;
	add.f64 	%fd110, %fd107, 0d3FF0000000000000;
	mul.f64 	%fd111, %fd107, %fd107;
	fma.rn.f64 	%fd112, %fd111, 0d3FE0000000000000, %fd110;
	sub.f64 	%fd113, %fd112, %fd5;
	mul.f64 	%fd114, %fd109, %fd113;
	st.global.f64 	[%rd7+680], %fd114;
	ret;

}
	// .globl	_Z17lbm_equilibrium_2P8lbm_vars
.visible .entry _Z17lbm_equilibrium_2P8lbm_vars(
	.param .u64 .ptr .align 1 _Z17lbm_equilibrium_2P8lbm_vars_param_0
)
{
	.reg .b32 	%r<2>;
	.reg .b64 	%rd<28>;
	.reg .b64 	%fd<16>;

	ld.param.u64 	%rd1, [_Z17lbm_equilibrium_2P8lbm_vars_param_0];
	cvta.to.global.u64 	%rd2, %rd1;
	mov.u32 	%r1, %tid.x;
	mul.wide.u32 	%rd3, %r1, 72;
	add.s64 	%rd4, %rd2, %rd3;
	mov.u64 	%rd5, d_consts;
	ld.const.u64 	%rd6, [d_consts];
	shl.b64 	%rd7, %rd6, 3;
	add.s64 	%rd8, %rd4, %rd7;
	ld.global.f64 	%fd1, [%rd8+616];
	add.s64 	%rd9, %rd5, 72;
	add.s64 	%rd10, %rd9, %rd7;
	ld.const.u64 	%rd11, [%rd10];
	shl.b64 	%rd12, %rd11, 3;
	add.s64 	%rd13, %rd4, %rd12;
	ld.global.f64 	%fd2, [%rd13+3208];
	add.f64 	%fd3, %fd1, %fd2;
	ld.global.f64 	%fd4, [%rd13+616];
	sub.f64 	%fd5, %fd3, %fd4;
	st.global.f64 	[%rd8+3208], %fd5;
	ld.const.u64 	%rd14, [d_consts+8];
	shl.b64 	%rd15, %rd14, 3;
	add.s64 	%rd16, %rd4, %rd15;
	ld.global.f64 	%fd6, [%rd16+616];
	add.s64 	%rd17, %rd9, %rd15;
	ld.const.u64 	%rd18, [%rd17];
	shl.b64 	%rd19, %rd18, 3;
	add.s64 	%rd20, %rd4, %rd19;
	ld.global.f64 	%fd7, [%rd20+3208];
	add.f64 	%fd8, %fd6, %fd7;
	ld.global.f64 	%fd9, [%rd20+616];
	sub.f64 	%fd10, %fd8, %fd9;
	st.global.f64 	[%rd16+3208], %fd10;
	ld.const.u64 	%rd21, [d_consts+16];
	shl.b64 	%rd22, %rd21, 3;
	add.s64 	%rd23, %rd4, %rd22;
	ld.global.f64 	%fd11, [%rd23+616];
	add.s64 	%rd24, %rd9, %rd22;
	ld.const.u64 	%rd25, [%rd24];
	shl.b64 	%rd26, %rd25, 3;
	add.s64 	%rd27, %rd4, %rd26;
	ld.global.f64 	%fd12, [%rd27+3208];
	add.f64 	%fd13, %fd11, %fd12;
	ld.global.f64 	%fd14, [%rd27+616];
	sub.f64 	%fd15, %fd13, %fd14;
	st.global.f64 	[%rd23+3208], %fd15;
	ret;

}
	// .globl	_Z13lbm_collisionP8lbm_vars
.visible .entry _Z13lbm_collisionP8lbm_vars(
	.param .u64 .ptr .align 1 _Z13lbm_collisionP8lbm_vars_param_0
)
{
	.local .align 16 .b8 	__local_depot5[16];
	.reg .b64 	%SP;
	.reg .b64 	%SPL;
	.reg .pred 	%p<13>;
	.reg .b16 	%rs<13>;
	.reg .b32 	%r<15>;
	.reg .b64 	%rd<61>;
	.reg .b64 	%fd<24>;

	mov.u64 	%SPL, __local_depot5;
	cvta.local.u64 	%SP, %SPL;
	ld.param.u64 	%rd13, [_Z13lbm_collisionP8lbm_vars_param_0];
	cvta.to.global.u64 	%rd14, %rd13;
	add.s64 	%rd1, %rd14, 6176;
	add.u64 	%rd15, %SP, 0;
	add.u64 	%rd2, %SPL, 0;
	mov.u32 	%r1, %tid.x;
	shr.u32 	%r2, %r1, 2;
	and.b32  	%r3, %r1, 3;
	mul.wide.u32 	%rd16, %r3, 9;
	add.s64 	%rd17, %rd14, %rd16;
	cvt.u64.u32 	%rd18, %r2;
	add.s64 	%rd3, %rd17, %rd18;
	mul.wide.u32 	%rd19, %r3, 639;
	add.s64 	%rd20, %rd17, %rd19;
	mul.wide.u32 	%rd21, %r2, 72;
	add.s64 	%rd4, %rd20, %rd21;
	setp.eq.s32 	%p2, %r3, 0;
	setp.eq.s32 	%p3, %r2, 5;
	and.pred  	%p1, %p2, %p3;
	ld.global.u8 	%rs12, [%rd3+4];
	mul.wide.u32 	%rd22, %r3, 648;
	add.s64 	%rd23, %rd22, %rd21;
	add.s64 	%rd24, %rd23, %rd14;
	add.s64 	%rd5, %rd24, 5824;
	mov.b64 	%rd60, 0;
	mov.b64 	%rd59, 2;
	not.pred 	%p9, %p1;
$L__BB5_1:
	and.b16  	%rs5, %rs12, 255;
	setp.eq.s16 	%p4, %rs5, 0;
	mov.u64 	%rd25, d_consts;
	add.s64 	%rd26, %rd25, %rd60;
	add.s64 	%rd8, %rd26, 96;
	@%p4 bra 	$L__BB5_3;
	ld.const.u64 	%rd27, [%rd8+-24];
	shl.b64 	%rd28, %rd27, 3;
	add.s64 	%rd29, %rd4, %rd28;
	ld.global.f64 	%fd1, [%rd29+3208];
	add.s64 	%rd30, %rd5, %rd60;
	st.global.f64 	[%rd30+-24], %fd1;
	bra.uni 	$L__BB5_4;
$L__BB5_3:
	add.s64 	%rd31, %rd5, %rd60;
	ld.global.f64 	%fd2, [%rd31+-2616];
	ld.global.f64 	%fd3, [%rd31+-5208];
	sub.f64 	%fd4, %fd2, %fd3;
	fma.rn.f64 	%fd5, %fd4, 0dBFFFF712B0DDAFD8, %fd2;
	st.global.f64 	[%rd31+-24], %fd5;
$L__BB5_4:
	setp.eq.s64 	%p5, %rd60, 64;
	@%p5 bra 	$L__BB5_17;
	setp.eq.s16 	%p6, %rs5, 0;
	@%p6 bra 	$L__BB5_7;
	ld.const.u64 	%rd32, [%rd8+-16];
	shl.b64 	%rd33, %rd32, 3;
	add.s64 	%rd34, %rd4, %rd33;
	ld.global.f64 	%fd6, [%rd34+3208];
	add.s64 	%rd35, %rd5, %rd60;
	st.global.f64 	[%rd35+-16], %fd6;
	bra.uni 	$L__BB5_8;
$L__BB5_7:
	add.s64 	%rd36, %rd5, %rd60;
	ld.global.f64 	%fd7, [%rd36+-2608];
	ld.global.f64 	%fd8, [%rd36+-5200];
	sub.f64 	%fd9, %fd7, %fd8;
	fma.rn.f64 	%fd10, %fd9, 0dBFFFF712B0DDAFD8, %fd7;
	st.global.f64 	[%rd36+-16], %fd10;
$L__BB5_8:
	setp.eq.s16 	%p7, %rs5, 0;
	@%p7 bra 	$L__BB5_10;
	ld.const.u64 	%rd37, [%rd8+-8];
	shl.b64 	%rd38, %rd37, 3;
	add.s64 	%rd39, %rd4, %rd38;
	ld.global.f64 	%fd11, [%rd39+3208];
	add.s64 	%rd40, %rd5, %rd60;
	st.global.f64 	[%rd40+-8], %fd11;
	bra.uni 	$L__BB5_13;
$L__BB5_10:
	add.s64 	%rd41, %rd5, %rd60;
	ld.global.f64 	%fd12, [%rd41+-2600];
	ld.global.f64 	%fd13, [%rd41+-5192];
	sub.f64 	%fd14, %fd12, %fd13;
	fma.rn.f64 	%fd15, %fd14, 0dBFFFF712B0DDAFD8, %fd12;
	st.global.f64 	[%rd41+-8], %fd15;
	ld.global.u32 	%r4, [%rd1+-6176];
	setp.ne.s32 	%p8, %r4, 1;
	mov.b16 	%rs12, 0;
	or.pred  	%p10, %p8, %p9;
	@%p10 bra 	$L__BB5_13;
	add.s64 	%rd42, %rd59, -2;
	or.b64  	%rd43, %rd42, 4;
	setp.eq.s64 	%p11, %rd43, 4;
	@%p11 bra 	$L__BB5_12;
	bra.uni 	$L__BB5_13;
$L__BB5_12:
	mov.b32 	%r5, 5;
	mov.b32 	%r6, 0;
	st.local.v2.u32 	[%rd2], {%r6, %r5};
	st.local.u64 	[%rd2+8], %rd59;
	mov.u64 	%rd44, $str;
	cvta.global.u64 	%rd45, %rd44;
	{ // callseq 0, 0
	.param .b64 param0;
	st.param.b64 	[param0], %rd45;
	.param .b64 param1;
	st.param.b64 	[param1], %rd15;
	.param .b32 retval0;
	call.uni (retval0), 
	vprintf, 
	(
	param0, 
	param1
	);
	ld.param.b32 	%r7, [retval0];
	} // callseq 0
	add.s64 	%rd47, %rd1, %rd60;
	ld.global.f64 	%fd16, [%rd47+-2592];
	st.local.v2.f64 	[%rd2], {%fd16, %fd16};
	mov.u64 	%rd48, $str$1;
	cvta.global.u64 	%rd49, %rd48;
	{ // callseq 1, 0
	.param .b64 param0;
	st.param.b64 	[param0], %rd49;
	.param .b64 param1;
	st.param.b64 	[param1], %rd15;
	.param .b32 retval0;
	call.uni (retval0), 
	vprintf, 
	(
	param0, 
	param1
	);
	ld.param.b32 	%r9, [retval0];
	} // callseq 1
	ld.global.f64 	%fd17, [%rd47+-5184];
	st.local.v2.f64 	[%rd2], {%fd17, %fd17};
	mov.u64 	%rd50, $str$2;
	cvta.global.u64 	%rd51, %rd50;
	{ // callseq 2, 0
	.param .b64 param0;
	st.param.b64 	[param0], %rd51;
	.param .b64 param1;
	st.param.b64 	[param1], %rd15;
	.param .b32 retval0;
	call.uni (retval0), 
	vprintf, 
	(
	param0, 
	param1
	);
	ld.param.b32 	%r11, [retval0];
	} // callseq 2
	ld.global.f64 	%fd18, [%rd47];
	st.local.v2.f64 	[%rd2], {%fd18, %fd18};
	mov.u64 	%rd52, $str$3;
	cvta.global.u64 	%rd53, %rd52;
	{ // callseq 3, 0
	.param .b64 param0;
	st.param.b64 	[param0], %rd53;
	.param .b64 param1;
	st.param.b64 	[param1], %rd15;
	.param .b32 retval0;
	call.uni (retval0), 
	vprintf, 
	(
	param0, 
	param1
	);
	ld.param.b32 	%r13, [retval0];
	} // callseq 3
	ld.global.u8 	%rs12, [%rd3+4];
$L__BB5_13:
	and.b16  	%rs10, %rs12, 255;
	setp.eq.s16 	%p12, %rs10, 0;
	@%p12 bra 	$L__BB5_15;
	ld.const.u64 	%rd54, [%rd8];
	shl.b64 	%rd55, %rd54, 3;
	add.s64 	%rd56, %rd4, %rd55;
	ld.global.f64 	%fd19, [%rd56+3208];
	add.s64 	%rd57, %rd5, %rd60;
	st.global.f64 	[%rd57], %fd19;
	bra.uni 	$L__BB5_16;
$L__BB5_15:
	add.s64 	%rd58, %rd5, %rd60;
	ld.global.f64 	%fd20, [%rd58+-2592];
	ld.global.f64 	%fd21, [%rd58+-5184];
	sub.f64 	%fd22, %fd20, %fd21;
	fma.rn.f64 	%fd23, %fd22, 0dBFFFF712B0DDAFD8, %fd20;
	st.global.f64 	[%rd58], %fd23;
$L__BB5_16:
	add.s64 	%rd60, %rd60, 32;
	add.s64 	%rd59, %rd59, 4;
	bra.uni 	$L__BB5_1;
$L__BB5_17:
	ret;

}
	// .globl	_Z13lbm_streamingP8lbm_vars
.visible .entry _Z13lbm_streamingP8lbm_vars(
	.param .u64 .ptr .align 1 _Z13lbm_streamingP8lbm_vars_param_0
)
{
	.reg .pred 	%p<2>;
	.reg .b32 	%r<8>;
	.reg .b64 	%rd<153>;
	.reg .b64 	%fd<10>;

	ld.param.u64 	%rd2, [_Z13lbm_streamingP8lbm_vars_param_0];
	cvta.to.global.u64 	%rd1, %rd2;
	mov.u32 	%r1, %tid.x;
	shr.u32 	%r2, %r1, 2;
	and.b32  	%r3, %r1, 3;
	mul.wide.u32 	%rd3, %r3, 648;
	add.s64 	%rd4, %rd1, %rd3;
	mul.wide.u32 	%rd5, %r2, 72;
	add.s64 	%rd6, %rd4, %rd5;
	add.s32 	%r4, %r2, 9;
	cvt.u64.u32 	%rd7, %r4;
	or.b32  	%r5, %r3, 4;
	cvt.u64.u32 	%rd8, %r5;
	ld.const.u64 	%rd9, [d_consts+144];
	add.s64 	%rd10, %rd9, %rd8;
	shr.s64 	%rd11, %rd10, 63;
	shr.u64 	%rd12, %rd11, 62;
	add.s64 	%rd13, %rd10, %rd12;
	and.b64  	%rd14, %rd13, 2305843009213693948;
	sub.s64 	%rd15, %rd10, %rd14;
	ld.const.u64 	%rd16, [d_consts+216];
	add.s64 	%rd17, %rd16, %rd7;
	mul.hi.s64 	%rd18, %rd17, 2049638230412172402;
	shr.u64 	%rd19, %rd18, 63;
	add.s64 	%rd20, %rd18, %rd19;
	mul.lo.s64 	%rd21, %rd20, 9;
	sub.s64 	%rd22, %rd17, %rd21;
	ld.global.f64 	%fd1, [%rd6+5800];
	mad.lo.s64 	%rd23, %rd15, 648, %rd1;
	mad.lo.s64 	%rd24, %rd22, 72, %rd23;
	st.global.f64 	[%rd24+3208], %fd1;
	ld.const.u64 	%rd25, [d_consts+152];
	add.s64 	%rd26, %rd25, %rd8;
	shr.s64 	%rd27, %rd26, 63;
	shr.u64 	%rd28, %rd27, 62;
	add.s64 	%rd29, %rd26, %rd28;
	and.b64  	%rd30, %rd29, 2305843009213693948;
	sub.s64 	%rd31, %rd26, %rd30;
	ld.const.u64 	%rd32, [d_consts+224];
	add.s64 	%rd33, %rd32, %rd7;
	mul.hi.s64 	%rd34, %rd33, 2049638230412172402;
	shr.u64 	%rd35, %rd34, 63;
	add.s64 	%rd36, %rd34, %rd35;
	mul.lo.s64 	%rd37, %rd36, 9;
	sub.s64 	%rd38, %rd33, %rd37;
	ld.global.f64 	%fd2, [%rd6+5808];
	mad.lo.s64 	%rd39, %rd31, 648, %rd1;
	mad.lo.s64 	%rd40, %rd38, 72, %rd39;
	st.global.f64 	[%rd40+3216], %fd2;
	ld.const.u64 	%rd41, [d_consts+160];
	add.s64 	%rd42, %rd41, %rd8;
	shr.s64 	%rd43, %rd42, 63;
	shr.u64 	%rd44, %rd43, 62;
	add.s64 	%rd45, %rd42, %rd44;
	and.b64  	%rd46, %rd45, 2305843009213693948;
	sub.s64 	%rd47, %rd42, %rd46;
	ld.const.u64 	%rd48, [d_consts+232];
	add.s64 	%rd49, %rd48, %rd7;
	mul.hi.s64 	%rd50, %rd49, 2049638230412172402;
	shr.u64 	%rd51, %rd50, 63;
	add.s64 	%rd52, %rd50, %rd51;
	mul.lo.s64 	%rd53, %rd52, 9;
	sub.s64 	%rd54, %rd49, %rd53;
	ld.global.f64 	%fd3, [%rd6+5816];
	mad.lo.s64 	%rd55, %rd47, 648, %rd1;
	mad.lo.s64 	%rd56, %rd54, 72, %rd55;
	st.global.f64 	[%rd56+3224], %fd3;
	ld.const.u64 	%rd57, [d_consts+168];
	add.s64 	%rd58, %rd57, %rd8;
	shr.s64 	%rd59, %rd58, 63;
	shr.u64 	%rd60, %rd59, 62;
	add.s64 	%rd61, %rd58, %rd60;
	and.b64  	%rd62, %rd61, 2305843009213693948;
	sub.s64 	%rd63, %rd58, %rd62;
	ld.const.u64 	%rd64, [d_consts+240];
	add.s64 	%rd65, %rd64, %rd7;
	mul.hi.s64 	%rd66, %rd65, 2049638230412172402;
	shr.u64 	%rd67, %rd66, 63;
	add.s64 	%rd68, %rd66, %rd67;
	mul.lo.s64 	%rd69, %rd68, 9;
	sub.s64 	%rd70, %rd65, %rd69;
	ld.global.f64 	%fd4, [%rd6+5824];
	mad.lo.s64 	%rd71, %rd63, 648, %rd1;
	mad.lo.s64 	%rd72, %rd70, 72, %rd71;
	st.global.f64 	[%rd72+3232], %fd4;
	ld.const.u64 	%rd73, [d_consts+176];
	add.s64 	%rd74, %rd73, %rd8;
	shr.s64 	%rd75, %rd74, 63;
	shr.u64 	%rd76, %rd75, 62;
	add.s64 	%rd77, %rd74, %rd76;
	and.b64  	%rd78, %rd77, 2305843009213693948;
	sub.s64 	%rd79, %rd74, %rd78;
	ld.const.u64 	%rd80, [d_consts+248];
	add.s64 	%rd81, %rd80, %rd7;
	mul.hi.s64 	%rd82, %rd81, 2049638230412172402;
	shr.u64 	%rd83, %rd82, 63;
	add.s64 	%rd84, %rd82, %rd83;
	mul.lo.s64 	%rd85, %rd84, 9;
	sub.s64 	%rd86, %rd81, %rd85;
	ld.global.f64 	%fd5, [%rd6+5832];
	mad.lo.s64 	%rd87, %rd79, 648, %rd1;
	mad.lo.s64 	%rd88, %rd86, 72, %rd87;
	st.global.f64 	[%rd88+3240], %fd5;
	ld.const.u64 	%rd89, [d_consts+184];
	add.s64 	%rd90, %rd89, %rd8;
	shr.s64 	%rd91, %rd90, 63;
	shr.u64 	%rd92, %rd91, 62;
	add.s64 	%rd93, %rd90, %rd92;
	and.b64  	%rd94, %rd93, 2305843009213693948;
	sub.s64 	%rd95, %rd90, %rd94;
	ld.const.u64 	%rd96, [d_consts+256];
	add.s64 	%rd97, %rd96, %rd7;
	mul.hi.s64 	%rd98, %rd97, 2049638230412172402;
	shr.u64 	%rd99, %rd98, 63;
	add.s64 	%rd100, %rd98, %rd99;
	mul.lo.s64 	%rd101, %rd100, 9;
	sub.s64 	%rd102, %rd97, %rd101;
	ld.global.f64 	%fd6, [%rd6+5840];
	mad.lo.s64 	%rd103, %rd95, 648, %rd1;
	mad.lo.s64 	%rd104, %rd102, 72, %rd103;
	st.global.f64 	[%rd104+3248], %fd6;
	ld.const.u64 	%rd105, [d_consts+192];
	add.s64 	%rd106, %rd105, %rd8;
	shr.s64 	%rd107, %rd106, 63;
	shr.u64 	%rd108, %rd107, 62;
	add.s64 	%rd109, %rd106, %rd108;
	and.b64  	%rd110, %rd109, 2305843009213693948;
	sub.s64 	%rd111, %rd106, %rd110;
	ld.const.u64 	%rd112, [d_consts+264];
	add.s64 	%rd113, %rd112, %rd7;
	mul.hi.s64 	%rd114, %rd113, 2049638230412172402;
	shr.u64 	%rd115, %rd114, 63;
	add.s64 	%rd116, %rd114, %rd115;
	mul.lo.s64 	%rd117, %rd116, 9;
	sub.s64 	%rd118, %rd113, %rd117;
	ld.global.f64 	%fd7, [%rd6+5848];
	mad.lo.s64 	%rd119, %rd111, 648, %rd1;
	mad.lo.s64 	%rd120, %rd118, 72, %rd119;
	st.global.f64 	[%rd120+3256], %fd7;
	ld.const.u64 	%rd121, [d_consts+200];
	add.s64 	%rd122, %rd121, %rd8;
	shr.s64 	%rd123, %rd122, 63;
	shr.u64 	%rd124, %rd123, 62;
	add.s64 	%rd125, %rd122, %rd124;
	and.b64  	%rd126, %rd125, 2305843009213693948;
	sub.s64 	%rd127, %rd122, %rd126;
	ld.const.u64 	%rd128, [d_consts+272];
	add.s64 	%rd129, %rd128, %rd7;
	mul.hi.s64 	%rd130, %rd129, 2049638230412172402;
	shr.u64 	%rd131, %rd130, 63;
	add.s64 	%rd132, %rd130, %rd131;
	mul.lo.s64 	%rd133, %rd132, 9;
	sub.s64 	%rd134, %rd129, %rd133;
	ld.global.f64 	%fd8, [%rd6+5856];
	mad.lo.s64 	%rd135, %rd127, 648, %rd1;
	mad.lo.s64 	%rd136, %rd134, 72, %rd135;
	st.global.f64 	[%rd136+3264], %fd8;
	ld.const.u64 	%rd137, [d_consts+208];
	add.s64 	%rd138, %rd137, %rd8;
	shr.s64 	%rd139, %rd138, 63;
	shr.u64 	%rd140, %rd139, 62;
	add.s64 	%rd141, %rd138, %rd140;
	and.b64  	%rd142, %rd141, 2305843009213693948;
	sub.s64 	%rd143, %rd138, %rd142;
	ld.const.u64 	%rd144, [d_consts+280];
	add.s64 	%rd145, %rd144, %rd7;
	mul.hi.s64 	%rd146, %rd145, 2049638230412172402;
	shr.u64 	%rd147, %rd146, 63;
	add.s64 	%rd148, %rd146, %rd147;
	mul.lo.s64 	%rd149, %rd148, 9;
	sub.s64 	%rd150, %rd145, %rd149;
	ld.global.f64 	%fd9, [%rd6+5864];
	mad.lo.s64 	%rd151, %rd143, 648, %rd1;
	mad.lo.s64 	%rd152, %rd150, 72, %rd151;
	st.global.f64 	[%rd152+3272], %fd9;
	setp.ne.s32 	%p1, %r1, 0;
	@%p1 bra 	$L__BB6_2;
	ld.global.u32 	%r6, [%rd1];
	add.s32 	%r7, %r6, 1;
	st.global.u32 	[%rd1], %r7;
$L__BB6_2:
	ret;

}


// ===== COMPILED SASS (sm_100) =====

	.target	sm_100

	.elftype	@"ET_EXEC"


//--------------------- .note.nv.tkinfo           --------------------------
	.section	.note.nv.tkinfo,"",@"SHT_NOTE"
	.sectionflags	@"SHF_NOTE_NV_TKINFO"
	.tkinfo
        /*0018*/ 	.word	0x00000002
        /*0030*/ 	.string	""
        /*0030*/ 	.string	"ptxas"
        /*0030*/ 	.string	"Cuda compilation tools, release 13.0, V13.0.88"
        /*0030*/ 	.string	"Build cuda_13.0.r13.0/compiler.36424714_0"
        /*0030*/ 	.string	"-arch sm_100 -m 64 "



//--------------------- .note.nv.cuinfo           --------------------------
	.section	.note.nv.cuinfo,"",@"SHT_NOTE"
	.sectionflags	@"SHF_NOTE_NV_CUINFO"
        /*0018*/ 	.short	0x0002
        /*001a*/ 	.short	0x0064
        /*001c*/ 	.short	0x0082
	.zero		2


//--------------------- .nv.info                  --------------------------
	.section	.nv.info,"",@"SHT_CUDA_INFO"
	.align	4


	//----- nvinfo : EIATTR_REGCOUNT
	.align		4
        /*0000*/ 	.byte	0x04, 0x2f
        /*0002*/ 	.short	(.L_6 - .L_5)
	.align		4
.L_5:
        /*0004*/ 	.word	index@(_Z14lbm_right_wallP8lbm_vars)
        /*0008*/ 	.word	0x00000012


	//----- nvinfo : EIATTR_FRAME_SIZE
	.align		4
.L_6:
        /*000c*/ 	.byte	0x04, 0x11
        /*000e*/ 	.short	(.L_8 - .L_7)
	.align		4
.L_7:
        /*0010*/ 	.word	index@(_Z14lbm_right_wallP8lbm_vars)
        /*0014*/ 	.word	0x00000000


	//----- nvinfo : EIATTR_REGCOUNT
	.align		4
.L_8:
        /*0018*/ 	.byte	0x04, 0x2f
        /*001a*/ 	.short	(.L_10 - .L_9)
	.align		4
.L_9:
        /*001c*/ 	.word	index@(_Z23lbm_macro_and_left_wallP8lbm_vars)
        /*0020*/ 	.word	0x00000020


	//----- nvinfo : EIATTR_FRAME_SIZE
	.align		4
.L_10:
        /*0024*/ 	.byte	0x04, 0x11
        /*0026*/ 	.short	(.L_12 - .L_11)
	.align		4
.L_11:
        /*0028*/ 	.word	index@($__internal_1_$__cuda_sm20_div_rn_f64_full)
        /*002c*/ 	.word	0x00000000


	//----- nvinfo : EIATTR_FRAME_SIZE
	.align		4
.L_12:
        /*0030*/ 	.byte	0x04, 0x11
        /*0032*/ 	.short	(.L_14 - .L_13)
	.align		4
.L_13:
        /*0034*/ 	.word	index@(_Z23lbm_macro_and_left_wallP8lbm_vars)
        /*0038*/ 	.word	0x00000000


	//----- nvinfo : EIATTR_REGCOUNT
	.align		4
.L_14:
        /*003c*/ 	.byte	0x04, 0x2f
        /*003e*/ 	.short	(.L_16 - .L_15)
	.align		4
.L_15:
        /*0040*/ 	.word	index@(_Z11lbm_densityP8lbm_vars)
        /*0044*/ 	.word	0x00000020


	//----- nvinfo : EIATTR_FRAME_SIZE
	.align		4
.L_16:
        /*0048*/ 	.byte	0x04, 0x11
        /*004a*/ 	.short	(.L_18 - .L_17)
	.align		4
.L_17:
        /*004c*/ 	.word	index@($__internal_0_$__cuda_sm20_dblrcp_rn_slowpath_v3)
        /*0050*/ 	.word	0x00000000


	//----- nvinfo : EIATTR_FRAME_SIZE
	.align		4
.L_18:
        /*0054*/ 	.byte	0x04, 0x11
        /*0056*/ 	.short	(.L_20 - .L_19)
	.align		4
.L_19:
        /*0058*/ 	.word	index@(_Z11lbm_densityP8lbm_vars)
        /*005c*/ 	.word	0x00000000


	//----- nvinfo : EIATTR_REGCOUNT
	.align		4
.L_20:
        /*0060*/ 	.byte	0x04, 0x2f
        /*0062*/ 	.short	(.L_22 - .L_21)
	.align		4
.L_21:
        /*0064*/ 	.word	index@(_Z17lbm_equilibrium_1P8lbm_vars)
        /*0068*/ 	.word	0x00000020


	//----- nvinfo : EIATTR_FRAME_SIZE
	.align		4
.L_22:
        /*006c*/ 	.byte	0x04, 0x11
        /*006e*/ 	.short	(.L_24 - .L_23)
	.align		4
.L_23:
        /*0070*/ 	.word	index@(_Z17lbm_equilibrium_1P8lbm_vars)
        /*0074*/ 	.word	0x00000000


	//----- nvinfo : EIATTR_REGCOUNT
	.align		4
.L_24:
        /*0078*/ 	.byte	0x04, 0x2f
        /*007a*/ 	.short	(.L_26 - .L_25)
	.align		4
.L_25:
        /*007c*/ 	.word	index@(_Z17lbm_equilibrium_2P8lbm_vars)
        /*0080*/ 	.word	0x0000001a


	//----- nvinfo : EIATTR_FRAME_SIZE
	.align		4
.L_26:
        /*0084*/ 	.byte	0x04, 0x11
        /*0086*/ 	.short	(.L_28 - .L_27)
	.align		4
.L_27:
        /*0088*/ 	.word	index@(_Z17lbm_equilibrium_2P8lbm_vars)
        /*008c*/ 	.word	0x00000000


	//----- nvinfo : EIATTR_REGCOUNT
	.align		4
.L_28:
        /*0090*/ 	.byte	0x04, 0x2f
        /*0092*/ 	.short	(.L_30 - .L_29)
	.align		4
.L_29:
        /*0094*/ 	.word	index@(_Z13lbm_collisionP8lbm_vars)
        /*0098*/ 	.word	0x00000024


	//----- nvinfo : EIATTR_FRAME_SIZE
	.align		4
.L_30:
        /*009c*/ 	.byte	0x04, 0x11
        /*009e*/ 	.short	(.L_32 - .L_31)
	.align		4
.L_31:
        /*00a0*/ 	.word	index@(_Z13lbm_collisionP8lbm_vars)
        /*00a4*/ 	.word	0x00000010


	//----- nvinfo : EIATTR_REGCOUNT
	.align		4
.L_32:
        /*00a8*/ 	.byte	0x04, 0x2f
        /*00aa*/ 	.short	(.L_34 - .L_33)
	.align		4
.L_33:
        /*00ac*/ 	.word	index@(_Z13lbm_streamingP8lbm_vars)
        /*00b0*/ 	.word	0x0000001c


	//----- nvinfo : EIATTR_FRAME_SIZE
	.align		4
.L_34:
        /*00b4*/ 	.byte	0x04, 0x11
        /*00b6*/ 	.short	(.L_36 - .L_35)
	.align		4
.L_35:
        /*00b8*/ 	.word	index@(_Z13lbm_streamingP8lbm_vars)
        /*00bc*/ 	.word	0x00000000


	//----- nvinfo : EIATTR_MIN_STACK_SIZE
	.align		4
.L_36:
        /*00c0*/ 	.byte	0x04, 0x12
        /*00c2*/ 	.short	(.L_38 - .L_37)
	.align		4
.L_37:
        /*00c4*/ 	.word	index@(_Z13lbm_streamingP8lbm_vars)
        /*00c8*/ 	.word	0x00000000


	//----- nvinfo : EIATTR_MIN_STACK_SIZE
	.align		4
.L_38:
        /*00cc*/ 	.byte	0x04, 0x12
        /*00ce*/ 	.short	(.L_40 - .L_39)
	.align		4
.L_39:
        /*00d0*/ 	.word	index@(_Z13lbm_collisionP8lbm_vars)
        /*00d4*/ 	.word	0x00000010


	//----- nvinfo : EIATTR_MIN_STACK_SIZE
	.align		4
.L_40:
        /*00d8*/ 	.byte	0x04, 0x12
        /*00da*/ 	.short	(.L_42 - .L_41)
	.align		4
.L_41:
        /*00dc*/ 	.word	index@(_Z17lbm_equilibrium_2P8lbm_vars)
        /*00e0*/ 	.word	0x00000000


	//----- nvinfo : EIATTR_MIN_STACK_SIZE
	.align		4
.L_42:
        /*00e4*/ 	.byte	0x04, 0x12
        /*00e6*/ 	.short	(.L_44 - .L_43)
	.align		4
.L_43:
        /*00e8*/ 	.word	index@(_Z17lbm_equilibrium_1P8lbm_vars)
        /*00ec*/ 	.word	0x00000000


	//----- nvinfo : EIATTR_MIN_STACK_SIZE
	.align		4
.L_44:
        /*00f0*/ 	.byte	0x04, 0x12
        /*00f2*/ 	.short	(.L_46 - .L_45)
	.align		4
.L_45:
        /*00f4*/ 	.word	index@(_Z11lbm_densityP8lbm_vars)
        /*00f8*/ 	.word	0x00000000


	//----- nvinfo : EIATTR_MIN_STACK_SIZE
	.align		4
.L_46:
        /*00fc*/ 	.byte	0x04, 0x12
        /*00fe*/ 	.short	(.L_48 - .L_47)
	.align		4
.L_47:
        /*0100*/ 	.word	index@(_Z23lbm_macro_and_left_wallP8lbm_vars)
        /*0104*/ 	.word	0x00000000


	//----- nvinfo : EIATTR_MIN_STACK_SIZE
	.align		4
.L_48:
        /*0108*/ 	.byte	0x04, 0x12
        /*010a*/ 	.short	(.L_50 - .L_49)
	.align		4
.L_49:
        /*010c*/ 	.word	index@(_Z14lbm_right_wallP8lbm_vars)
        /*0110*/ 	.word	0x00000000
.L_50:


//--------------------- .nv.compat                --------------------------
	.section	.nv.compat,"",@"SHT_CUDA_COMPAT_INFO"
	.align	4
        /*0000*/ 	.byte	0x02, 0x09, 0x00, 0x00, 0x02, 0x02, 0x01, 0x00, 0x02, 0x05, 0x05, 0x00, 0x03, 0x07, 0x01, 0x01
        /*0010*/ 	.byte	0x02, 0x03, 0x00, 0x00, 0x02, 0x06, 0x01, 0x00, 0x04, 0x0b, 0x08, 0x00, 0x01, 0x00, 0x00, 0x00
        /*0020*/ 	.byte	0x00, 0x00, 0x00, 0x00


//--------------------- .nv.info._Z13lbm_streamingP8lbm_vars --------------------------
	.section	.nv.info._Z13lbm_streamingP8lbm_vars,"",@"SHT_CUDA_INFO"
	.sectionflags	@""
	.align	4


	//----- nvinfo : EIATTR_CUDA_API_VERSION
	.align		4
        /*0000*/ 	.byte	0x04, 0x37
        /*0002*/ 	.short	(.L_52 - .L_51)
.L_51:
        /*0004*/ 	.word	0x00000082


	//----- nvinfo : EIATTR_KPARAM_INFO
	.align		4
.L_52:
        /*0008*/ 	.byte	0x04, 0x17
        /*000a*/ 	.short	(.L_54 - .L_53)
.L_53:
        /*000c*/ 	.word	0x00000000
        /*0010*/ 	.short	0x0000
        /*0012*/ 	.short	0x0000
        /*0014*/ 	.byte	0x00, 0xf5, 0x21, 0x00


	//----- nvinfo : EIATTR_SPARSE_MMA_MASK
	.align		4
.L_54:
        /*0018*/ 	.byte	0x03, 0x50
        /*001a*/ 	.short	0x0000


	//----- nvinfo : EIATTR_MAXREG_COUNT
	.align		4
        /*001c*/ 	.byte	0x03, 0x1b
        /*001e*/ 	.short	0x00ff


	//----- nvinfo : EIATTR_MERCURY_ISA_VERSION
	.align		4
        /*0020*/ 	.byte	0x03, 0x5f
        /*0022*/ 	.short	0x0101


	//----- nvinfo : EIATTR_VRC_CTA_INIT_COUNT
	.align		4
        /*0024*/ 	.byte	0x02, 0x4a
	.zero		1
	.zero		1


	//----- nvinfo : EIATTR_EXIT_INSTR_OFFSETS
	.align		4
        /*0028*/ 	.byte	0x04, 0x1c
        /*002a*/ 	.short	(.L_56 - .L_55)


	//   ....[0]....
.L_55:
        /*002c*/ 	.word	0x000015f0


	//   ....[1]....
        /*0030*/ 	.word	0x00001640


	//----- nvinfo : EIATTR_CBANK_PARAM_SIZE
	.align		4
.L_56:
        /*0034*/ 	.byte	0x03, 0x19
        /*0036*/ 	.short	0x0008


	//----- nvinfo : EIATTR_PARAM_CBANK
	.align		4
        /*0038*/ 	.byte	0x04, 0x0a
        /*003a*/ 	.short	(.L_58 - .L_57)
	.align		4
.L_57:
        /*003c*/ 	.word	index@(.nv.constant0._Z13lbm_streamingP8lbm_vars)
        /*0040*/ 	.short	0x0380
        /*0042*/ 	.short	0x0008


	//----- nvinfo : EIATTR_SW_WAR
	.align		4
.L_58:
        /*0044*/ 	.byte	0x04, 0x36
        /*0046*/ 	.short	(.L_60 - .L_59)
.L_59:
        /*0048*/ 	.word	0x00000008
.L_60:


//--------------------- .nv.info._Z13lbm_collisionP8lbm_vars --------------------------
	.section	.nv.info._Z13lbm_collisionP8lbm_vars,"",@"SHT_CUDA_INFO"
	.sectionflags	@""
	.align	4


	//----- nvinfo : EIATTR_CUDA_API_VERSION
	.align		4
        /*0000*/ 	.byte	0x04, 0x37
        /*0002*/ 	.short	(.L_62 - .L_61)
.L_61:
        /*0004*/ 	.word	0x00000082


	//----- nvinfo : EIATTR_KPARAM_INFO
	.align		4
.L_62:
        /*0008*/ 	.byte	0x04, 0x17
        /*000a*/ 	.short	(.L_64 - .L_63)
.L_63:
        /*000c*/ 	.word	0x00000000
        /*0010*/ 	.short	0x0000
        /*0012*/ 	.short	0x0000
        /*0014*/ 	.byte	0x00, 0xf5, 0x21, 0x00


	//----- nvinfo : EIATTR_SPARSE_MMA_MASK
	.align		4
.L_64:
        /*0018*/ 	.byte	0x03, 0x50
        /*001a*/ 	.short	0x0000


	//----- nvinfo : EIATTR_MAXREG_COUNT
	.align		4
        /*001c*/ 	.byte	0x03, 0x1b
        /*001e*/ 	.short	0x00ff


	//----- nvinfo : EIATTR_EXTERNS
	.align		4
        /*0020*/ 	.byte	0x04, 0x0f
        /*0022*/ 	.short	(.L_66 - .L_65)


	//   ....[0]....
	.align		4
.L_65:
        /*0024*/ 	.word	index@(vprintf)


	//----- nvinfo : EIATTR_MERCURY_ISA_VERSION
	.align		4
.L_66:
        /*0028*/ 	.byte	0x03, 0x5f
        /*002a*/ 	.short	0x0101


	//----- nvinfo : EIATTR_VRC_CTA_INIT_COUNT
	.align		4
        /*002c*/ 	.byte	0x02, 0x4a
	.zero		1
	.zero		1


	//----- nvinfo : EIATTR_SYSCALL_OFFSETS
	.align		4
        /*0030*/ 	.byte	0x04, 0x46
        /*0032*/ 	.short	(.L_68 - .L_67)


	//   ....[0]....
.L_67:
        /*0034*/ 	.word	0x00000660


	//   ....[1]....
        /*0038*/ 	.word	0x00000740


	//   ....[2]....
        /*003c*/ 	.word	0x00000800


	//   ....[3]....
        /*0040*/ 	.word	0x000008c0


	//----- nvinfo : EIATTR_EXIT_INSTR_OFFSETS
	.align		4
.L_68:
        /*0044*/ 	.byte	0x04, 0x1c
        /*0046*/ 	.short	(.L_70 - .L_69)


	//   ....[0]....
.L_69:
        /*0048*/ 	.word	0x00000300


	//----- nvinfo : EIATTR_CRS_STACK_SIZE
	.align		4
.L_70:
        /*004c*/ 	.byte	0x04, 0x1e
        /*004e*/ 	.short	(.L_72 - .L_71)
.L_71:
        /*0050*/ 	.word	0x00000000


	//----- nvinfo : EIATTR_CBANK_PARAM_SIZE
	.align		4
.L_72:
        /*0054*/ 	.byte	0x03, 0x19
        /*0056*/ 	.short	0x0008


	//----- nvinfo : EIATTR_PARAM_CBANK
	.align		4
        /*0058*/ 	.byte	0x04, 0x0a
        /*005a*/ 	.short	(.L_74 - .L_73)
	.align		4
.L_73:
        /*005c*/ 	.word	index@(.nv.constant0._Z13lbm_collisionP8lbm_vars)
        /*0060*/ 	.short	0x0380
        /*0062*/ 	.short	0x0008


	//----- nvinfo : EIATTR_SW_WAR
	.align		4
.L_74:
        /*0064*/ 	.byte	0x04, 0x36
        /*0066*/ 	.short	(.L_76 - .L_75)
.L_75:
        /*0068*/ 	.word	0x00000008
.L_76:


//--------------------- .nv.info._Z17lbm_equilibrium_2P8lbm_vars --------------------------
	.section	.nv.info._Z17lbm_equilibrium_2P8lbm_vars,"",@"SHT_CUDA_INFO"
	.sectionflags	@""
	.align	4


	//----- nvinfo : EIATTR_CUDA_API_VERSION
	.align		4
        /*0000*/ 	.byte	0x04, 0x37
        /*0002*/ 	.short	(.L_78 - .L_77)
.L_77:
        /*0004*/ 	.word	0x00000082


	//----- nvinfo : EIATTR_KPARAM_INFO
	.align		4
.L_78:
        /*0008*/ 	.byte	0x04, 0x17
        /*000a*/ 	.short	(.L_80 - .L_79)
.L_79:
        /*000c*/ 	.word	0x00000000
        /*0010*/ 	.short	0x0000
        /*0012*/ 	.short	0x0000
        /*0014*/ 	.byte	0x00, 0xf5, 0x21, 0x00


	//----- nvinfo : EIATTR_SPARSE_MMA_MASK
	.align		4
.L_80:
        /*0018*/ 	.byte	0x03, 0x50
        /*001a*/ 	.short	0x0000


	//----- nvinfo : EIATTR_MAXREG_COUNT
	.align		4
        /*001c*/ 	.byte	0x03, 0x1b
        /*001e*/ 	.short	0x00ff


	//----- nvinfo : EIATTR_MERCURY_ISA_VERSION
	.align		4
        /*0020*/ 	.byte	0x03, 0x5f
        /*0022*/ 	.short	0x0101


	//----- nvinfo : EIATTR_VRC_CTA_INIT_COUNT
	.align		4
        /*0024*/ 	.byte	0x02, 0x4a
	.zero		1
	.zero		1


	//----- nvinfo : EIATTR_EXIT_INSTR_OFFSETS
	.align		4
        /*0028*/ 	.byte	0x04, 0x1c
        /*002a*/ 	.short	(.L_82 - .L_81)


	//   ....[0]....
.L_81:
        /*002c*/ 	.word	0x000002f0


	//----- nvinfo : EIATTR_CBANK_PARAM_SIZE
	.align		4
.L_82:
        /*0030*/ 	.byte	0x03, 0x19
        /*0032*/ 	.short	0x0008


	//----- nvinfo : EIATTR_PARAM_CBANK
	.align		4
        /*0034*/ 	.byte	0x04, 0x0a
        /*0036*/ 	.short	(.L_84 - .L_83)
	.align		4
.L_83:
        /*0038*/ 	.word	index@(.nv.constant0._Z17lbm_equilibrium_2P8lbm_vars)
        /*003c*/ 	.short	0x0380
        /*003e*/ 	.short	0x0008


	//----- nvinfo : EIATTR_SW_WAR
	.align		4
.L_84:
        /*0040*/ 	.byte	0x04, 0x36
        /*0042*/ 	.short	(.L_86 - .L_85)
.L_85:
        /*0044*/ 	.word	0x00000008
.L_86:


//--------------------- .nv.info._Z17lbm_equilibrium_1P8lbm_vars --------------------------
	.section	.nv.info._Z17lbm_equilibrium_1P8lbm_vars,"",@"SHT_CUDA_INFO"
	.sectionflags	@""
	.align	4


	//----- nvinfo : EIATTR_CUDA_API_VERSION
	.align		4
        /*0000*/ 	.byte	0x04, 0x37
        /*0002*/ 	.short	(.L_88 - .L_87)
.L_87:
        /*0004*/ 	.word	0x00000082


	//----- nvinfo : EIATTR_KPARAM_INFO
	.align		4
.L_88:
        /*0008*/ 	.byte	0x04, 0x17
        /*000a*/ 	.short	(.L_90 - .L_89)
.L_89:
        /*000c*/ 	.word	0x00000000
        /*0010*/ 	.short	0x0000
        /*0012*/ 	.short	0x0000
        /*0014*/ 	.byte	0x00, 0xf5, 0x21, 0x00


	//----- nvinfo : EIATTR_SPARSE_MMA_MASK
	.align		4
.L_90:
        /*0018*/ 	.byte	0x03, 0x50
        /*001a*/ 	.short	0x0000


	//----- nvinfo : EIATTR_MAXREG_COUNT
	.align		4
        /*001c*/ 	.byte	0x03, 0x1b
        /*001e*/ 	.short	0x00ff


	//----- nvinfo : EIATTR_MERCURY_ISA_VERSION
	.align		4
        /*0020*/ 	.byte	0x03, 0x5f
        /*0022*/ 	.short	0x0101


	//----- nvinfo : EIATTR_VRC_CTA_INIT_COUNT
	.align		4
        /*0024*/ 	.byte	0x02, 0x4a
	.zero		1
	.zero		1


	//----- nvinfo : EIATTR_EXIT_INSTR_OFFSETS
	.align		4
        /*0028*/ 	.byte	0x04, 0x1c
        /*002a*/ 	.short	(.L_92 - .L_91)


	//   ....[0]....
.L_91:
        /*002c*/ 	.word	0x000008c0


	//----- nvinfo : EIATTR_CBANK_PARAM_SIZE
	.align		4
.L_92:
        /*0030*/ 	.byte	0x03, 0x19
        /*0032*/ 	.short	0x0008


	//----- nvinfo : EIATTR_PARAM_CBANK
	.align		4
        /*0034*/ 	.byte	0x04, 0x0a
        /*0036*/ 	.short	(.L_94 - .L_93)
	.align		4
.L_93:
        /*0038*/ 	.word	index@(.nv.constant0._Z17lbm_equilibrium_1P8lbm_vars)
        /*003c*/ 	.short	0x0380
        /*003e*/ 	.short	0x0008


	//----- nvinfo : EIATTR_SW_WAR
	.align		4
.L_94:
        /*0040*/ 	.byte	0x04, 0x36
        /*0042*/ 	.short	(.L_96 - .L_95)
.L_95:
        /*0044*/ 	.word	0x00000008
.L_96:


//--------------------- .nv.info._Z11lbm_densityP8lbm_vars --------------------------
	.section	.nv.info._Z11lbm_densityP8lbm_vars,"",@"SHT_CUDA_INFO"
	.sectionflags	@""
	.align	4


	//----- nvinfo : EIATTR_CUDA_API_VERSION
	.align		4
        /*0000*/ 	.byte	0x04, 0x37
        /*0002*/ 	.short	(.L_98 - .L_97)
.L_97:
        /*0004*/ 	.word	0x00000082


	//----- nvinfo : EIATTR_KPARAM_INFO
	.align		4
.L_98:
        /*0008*/ 	.byte	0x04, 0x17
        /*000a*/ 	.short	(.L_100 - .L_99)
.L_99:
        /*000c*/ 	.word	0x00000000
        /*0010*/ 	.short	0x0000
        /*0012*/ 	.short	0x0000
        /*0014*/ 	.byte	0x00, 0xf5, 0x21, 0x00


	//----- nvinfo : EIATTR_SPARSE_MMA_MASK
	.align		4
.L_100:
        /*0018*/ 	.byte	0x03, 0x50
        /*001a*/ 	.short	0x0000


	//----- nvinfo : EIATTR_MAXREG_COUNT
	.align		4
        /*001c*/ 	.byte	0x03, 0x1b
        /*001e*/ 	.short	0x00ff


	//----- nvinfo : EIATTR_MERCURY_ISA_VERSION
	.align		4
        /*0020*/ 	.byte	0x03, 0x5f
        /*0022*/ 	.short	0x0101


	//----- nvinfo : EIATTR_VRC_CTA_INIT_COUNT
	.align		4
        /*0024*/ 	.byte	0x02, 0x4a
	.zero		1
	.zero		1


	//----- nvinfo : EIATTR_EXIT_INSTR_OFFSETS
	.align		4
        /*0028*/ 	.byte	0x04, 0x1c
        /*002a*/ 	.short	(.L_102 - .L_101)


	//   ....[0]....
.L_101:
        /*002c*/ 	.word	0x000003f0


	//----- nvinfo : EIATTR_CRS_STACK_SIZE
	.align		4
.L_102:
        /*0030*/ 	.byte	0x04, 0x1e
        /*0032*/ 	.short	(.L_104 - .L_103)
.L_103:
        /*0034*/ 	.word	0x00000000


	//----- nvinfo : EIATTR_CBANK_PARAM_SIZE
	.align		4
.L_104:
        /*0038*/ 	.byte	0x03, 0x19
        /*003a*/ 	.short	0x0008


	//----- nvinfo : EIATTR_PARAM_CBANK
	.align		4
        /*003c*/ 	.byte	0x04, 0x0a
        /*003e*/ 	.short	(.L_106 - .L_105)
	.align		4
.L_105:
        /*0040*/ 	.word	index@(.nv.constant0._Z11lbm_densityP8lbm_vars)
        /*0044*/ 	.short	0x0380
        /*0046*/ 	.short	0x0008


	//----- nvinfo : EIATTR_SW_WAR
	.align		4
.L_106:
        /*0048*/ 	.byte	0x04, 0x36
        /*004a*/ 	.short	(.L_108 - .L_107)
.L_107:
        /*004c*/ 	.word	0x00000008
.L_108:


//--------------------- .nv.info._Z23lbm_macro_and_left_wallP8lbm_vars --------------------------
	.section	.nv.info._Z23lbm_macro_and_left_wallP8lbm_vars,"",@"SHT_CUDA_INFO"
	.sectionflags	@""
	.align	4


	//----- nvinfo : EIATTR_CUDA_API_VERSION
	.align		4
        /*0000*/ 	.byte	0x04, 0x37
        /*0002*/ 	.short	(.L_110 - .L_109)
.L_109:
        /*0004*/ 	.word	0x00000082


	//----- nvinfo : EIATTR_KPARAM_INFO
	.align		4
.L_110:
        /*0008*/ 	.byte	0x04, 0x17
        /*000a*/ 	.short	(.L_112 - .L_111)
.L_111:
        /*000c*/ 	.word	0x00000000
        /*0010*/ 	.short	0x0000
        /*0012*/ 	.short	0x0000
        /*0014*/ 	.byte	0x00, 0xf5, 0x21, 0x00


	//----- nvinfo : EIATTR_SPARSE_MMA_MASK
	.align		4
.L_112:
        /*0018*/ 	.byte	0x03, 0x50
        /*001a*/ 	.short	0x0000


	//----- nvinfo : EIATTR_MAXREG_COUNT
	.align		4
        /*001c*/ 	.byte	0x03, 0x1b
        /*001e*/ 	.short	0x00ff


	//----- nvinfo : EIATTR_MERCURY_ISA_VERSION
	.align		4
        /*0020*/ 	.byte	0x03, 0x5f
        /*0022*/ 	.short	0x0101


	//----- nvinfo : EIATTR_VRC_CTA_INIT_COUNT
	.align		4
        /*0024*/ 	.byte	0x02, 0x4a
	.zero		1
	.zero		1


	//----- nvinfo : EIATTR_EXIT_INSTR_OFFSETS
	.align		4
        /*0028*/ 	.byte	0x04, 0x1c
        /*002a*/ 	.short	(.L_114 - .L_113)


	//   ....[0]....
.L_113:
        /*002c*/ 	.word	0x00000880


	//----- nvinfo : EIATTR_CRS_STACK_SIZE
	.align		4
.L_114:
        /*0030*/ 	.byte	0x04, 0x1e
        /*0032*/ 	.short	(.L_116 - .L_115)
.L_115:
        /*0034*/ 	.word	0x00000000


	//----- nvinfo : EIATTR_CBANK_PARAM_SIZE
	.align		4
.L_116:
        /*0038*/ 	.byte	0x03, 0x19
        /*003a*/ 	.short	0x0008


	//----- nvinfo : EIATTR_PARAM_CBANK
	.align		4
        /*003c*/ 	.byte	0x04, 0x0a
        /*003e*/ 	.short	(.L_118 - .L_117)
	.align		4
.L_117:
        /*0040*/ 	.word	index@(.nv.constant0._Z23lbm_macro_and_left_wallP8lbm_vars)
        /*0044*/ 	.short	0x0380
        /*0046*/ 	.short	0x0008


	//----- nvinfo : EIATTR_SW_WAR
	.align		4
.L_118:
        /*0048*/ 	.byte	0x04, 0x36
        /*004a*/ 	.short	(.L_120 - .L_119)
.L_119:
        /*004c*/ 	.word	0x00000008
.L_120:


//--------------------- .nv.info._Z14lbm_right_wallP8lbm_vars --------------------------
	.section	.nv.info._Z14lbm_right_wallP8lbm_vars,"",@"SHT_CUDA_INFO"
	.sectionflags	@""
	.align	4


	//----- nvinfo : EIATTR_CUDA_API_VERSION
	.align		4
        /*0000*/ 	.byte	0x04, 0x37
        /*0002*/ 	.short	(.L_122 - .L_121)
.L_121:
        /*0004*/ 	.word	0x00000082


	//----- nvinfo : EIATTR_KPARAM_INFO
	.align		4
.L_122:
        /*0008*/ 	.byte	0x04, 0x17
        /*000a*/ 	.short	(.L_124 - .L_123)
.L_123:
        /*000c*/ 	.word	0x00000000
        /*0010*/ 	.short	0x0000
        /*0012*/ 	.short	0x0000
        /*0014*/ 	.byte	0x00, 0xf5, 0x21, 0x00


	//----- nvinfo : EIATTR_SPARSE_MMA_MASK
	.align		4
.L_124:
        /*0018*/ 	.byte	0x03, 0x50
        /*001a*/ 	.short	0x0000


	//----- nvinfo : EIATTR_MAXREG_COUNT
	.align		4
        /*001c*/ 	.byte	0x03, 0x1b
        /*001e*/ 	.short	0x00ff


	//----- nvinfo : EIATTR_MERCURY_ISA_VERSION
	.align		4
        /*0020*/ 	.byte	0x03, 0x5f
        /*0022*/ 	.short	0x0101


	//----- nvinfo : EIATTR_VRC_CTA_INIT_COUNT
	.align		4
        /*0024*/ 	.byte	0x02, 0x4a
	.zero		1
	.zero		1


	//----- nvinfo : EIATTR_EXIT_INSTR_OFFSETS
	.align		4
        /*0028*/ 	.byte	0x04, 0x1c
        /*002a*/ 	.short	(.L_126 - .L_125)


	//   ....[0]....
.L_125:
        /*002c*/ 	.word	0x00000170


	//----- nvinfo : EIATTR_CBANK_PARAM_SIZE
	.align		4
.L_126:
        /*0030*/ 	.byte	0x03, 0x19
        /*0032*/ 	.short	0x0008


	//----- nvinfo : EIATTR_PARAM_CBANK
	.align		4
        /*0034*/ 	.byte	0x04, 0x0a
        /*0036*/ 	.short	(.L_128 - .L_127)
	.align		4
.L_127:
        /*0038*/ 	.word	index@(.nv.constant0._Z14lbm_right_wallP8lbm_vars)
        /*003c*/ 	.short	0x0380
        /*003e*/ 	.short	0x0008


	//----- nvinfo : EIATTR_SW_WAR
	.align		4
.L_128:
        /*0040*/ 	.byte	0x04, 0x36
        /*0042*/ 	.short	(.L_130 - .L_129)
.L_129:
        /*0044*/ 	.word	0x00000008
.L_130:


//--------------------- .nv.callgraph             --------------------------
	.section	.nv.callgraph,"",@"SHT_CUDA_CALLGRAPH"
	.align	4
	.sectionentsize	8
	.align		4
        /*0000*/ 	.word	0x00000000
	.align		4
        /*0004*/ 	.word	0xffffffff
	.align		4
        /*0008*/ 	.word	index@(_Z13lbm_collisionP8lbm_vars)
	.align		4
        /*000c*/ 	.word	index@(vprintf)
	.align		4
        /*0010*/ 	.word	0x00000000
	.align		4
        /*0014*/ 	.word	0xfffffffe
	.align		4
        /*0018*/ 	.word	0x00000000
	.align		4
        /*001c*/ 	.word	0xfffffffd
	.align		4
        /*0020*/ 	.word	0x00000000
	.align		4
        /*0024*/ 	.word	0xfffffffc


//--------------------- .nv.constant3             --------------------------
	.section	.nv.constant3,"a",@progbits
	.align	8
.nv.constant3:
	.type		d_consts,@object
	.size		d_consts,(.L_0 - d_consts)
d_consts:
	.zero		360
.L_0:


//--------------------- .nv.constant4             --------------------------
	.section	.nv.constant4,"a",@progbits
	.align	8
	.align		8
.nv.constant4:
        /*0000*/ 	.dword	$str
	.align		8
        /*0008*/ 	.dword	$str$1
	.align		8
        /*0010*/ 	.dword	$str$2
	.align		8
        /*0018*/ 	.dword	$str$3
	.align		8
        /*0020*/ 	.dword	vprintf


//--------------------- .text._Z13lbm_streamingP8lbm_vars --------------------------
	.section	.text._Z13lbm_streamingP8lbm_vars,"ax",@progbits
	.align	128
        .global         _Z13lbm_streamingP8lbm_vars
        .type           _Z13lbm_streamingP8lbm_vars,@function
        .size           _Z13lbm_streamingP8lbm_vars,(.L_x_32 - _Z13lbm_streamingP8lbm_vars)
        .other          _Z13lbm_streamingP8lbm_vars,@"STO_CUDA_ENTRY STV_DEFAULT"
_Z13lbm_streamingP8lbm_vars:
.text._Z13lbm_streamingP8lbm_vars:
[----:B------:R-:W-:Y:S01]  /*0000*/  LDC R1, c[0x0][0x37c] ;  /* 0x0000df00ff017b82 */ /* 0x000fe20000000800 */
[----:B------:R-:W0:Y:S07]  /*0010*/  S2R R12, SR_TID.X ;  /* 0x00000000000c7919 */ /* 0x000e2e0000002100 */
[----:B------:R-:W1:Y:S01]  /*0020*/  LDC.64 R2, c[0x0][0x380] ;  /* 0x0000e000ff027b82 */ /* 0x000e620000000a00 */
[----:B------:R-:W2:Y:S01]  /*0030*/  LDCU.64 UR4, c[0x0][0x358] ;  /* 0x00006b00ff0477ac */ /* 0x000ea20008000a00 */
[----:B------:R-:W3:Y:S01]  /*0040*/  LDCU.128 UR16, c[0x3][0xd0] ;  /* 0x00c01a00ff1077ac */ /* 0x000ee20008000c00 */
[----:B------:R-:W4:Y:S01]  /*0050*/  LDCU.128 UR8, c[0x3][0x90] ;  /* 0x00c01200ff0877ac */ /* 0x000f220008000c00 */
[----:B------:R-:W5:Y:S01]  /*0060*/  LDCU.128 UR12, c[0x3][0xe0] ;  /* 0x00c01c00ff0c77ac */ /* 0x000f620008000c00 */
[----:B0-----:R-:W-:-:S02]  /*0070*/  LOP3.LUT R13, R12, 0x3, RZ, 0xc0, !PT ;  /* 0x000000030c0d7812 */ /* 0x001fc400078ec0ff */
[----:B------:R-:W-:-:S03]  /*0080*/  SHF.R.U32.HI R7, RZ, 0x2, R12 ;  /* 0x00000002ff077819 */ /* 0x000fc6000001160c */
[----:B-1----:R-:W-:-:S04]  /*0090*/  IMAD.WIDE.U32 R4, R13, 0x288, R2 ;  /* 0x000002880d047825 */ /* 0x002fc800078e0002 */
[----:B------:R-:W-:-:S05]  /*00a0*/  IMAD.WIDE.U32 R4, R7, 0x48, R4 ;  /* 0x0000004807047825 */ /* 0x000fca00078e0004 */
[----:B--2---:R-:W2:Y:S01]  /*00b0*/  LDG.E.64 R8, desc[UR4][R4.64+0x16a8] ;  /* 0x0016a80404087981 */ /* 0x004ea2000c1e1b00 */
[----:B------:R-:W-:Y:S01]  /*00c0*/  VIADD R6, R7, 0x9 ;  /* 0x0000000907067836 */ /* 0x000fe20000000000 */
[----:B------:R-:W-:-:S04]  /*00d0*/  LOP3.LUT R0, R13, 0x4, RZ, 0xfc, !PT ;  /* 0x000000040d007812 */ /* 0x000fc800078efcff */
[----:B---3--:R-:W-:-:S05]  /*00e0*/  IADD3 R10, P0, PT, R6, UR18, RZ ;  /* 0x00000012060a7c10 */ /* 0x008fca000ff1e0ff */
[----:B------:R-:W-:Y:S01]  /*00f0*/  IMAD.X R11, RZ, RZ, UR19, P0 ;  /* 0x00000013ff0b7e24 */ /* 0x000fe200080e06ff */
[----:B----4-:R-:W-:-:S03]  /*0100*/  IADD3 R21, P0, PT, R0, UR8, RZ ;  /* 0x0000000800157c10 */ /* 0x010fc6000ff1e0ff */
[C---:B------:R-:W-:Y:S01]  /*0110*/  IMAD.WIDE.U32 R14, R11.reuse, 0x71c71c72, RZ ;  /* 0x71c71c720b0e7825 */ /* 0x040fe200078e00ff */
[----:B------:R-:W-:Y:S02]  /*0120*/  IADD3.X R7, PT, PT, RZ, UR9, RZ, P0, !PT ;  /* 0x00000009ff077c10 */ /* 0x000fe400087fe4ff */
[----:B------:R-:W-:Y:S01]  /*0130*/  ISETP.LT.AND P2, PT, R11, RZ, PT ;  /* 0x000000ff0b00720c */ /* 0x000fe20003f41270 */
[----:B------:R-:W-:-:S04]  /*0140*/  IMAD.WIDE.U32 R16, P1, R10, 0x1c71c71c, R14 ;  /* 0x1c71c71c0a107825 */ /* 0x000fc8000782000e */
[----:B------:R-:W-:-:S04]  /*0150*/  IMAD.WIDE.U32 R14, R10, 0x71c71c72, RZ ;  /* 0x71c71c720a0e7825 */ /* 0x000fc800078e00ff */
[----:B------:R-:W-:Y:S01]  /*0160*/  IMAD.X R19, RZ, RZ, RZ, P1 ;  /* 0x000000ffff137224 */ /* 0x000fe200008e06ff */
[----:B------:R-:W-:Y:S01]  /*0170*/  IADD3 RZ, P1, PT, R15, R16, RZ ;  /* 0x000000100fff7210 */ /* 0x000fe20007f3e0ff */
[----:B------:R-:W-:Y:S01]  /*0180*/  IMAD.MOV.U32 R18, RZ, RZ, R17 ;  /* 0x000000ffff127224 */ /* 0x000fe200078e0011 */
[----:B------:R-:W-:-:S03]  /*0190*/  SHF.R.S32.HI R16, RZ, 0x1f, R7 ;  /* 0x0000001fff107819 */ /* 0x000fc60000011407 */
[----:B------:R-:W-:Y:S01]  /*01a0*/  IMAD.WIDE.U32.X R14, R11, 0x1c71c71c, R18, P1 ;  /* 0x1c71c71c0b0e7825 */ /* 0x000fe200008e0412 */
[----:B------:R-:W-:Y:S02]  /*01b0*/  LEA.HI R16, P0, R16, R21, RZ, 0x2 ;  /* 0x0000001510107211 */ /* 0x000fe400078110ff */
[----:B------:R-:W-:-:S03]  /*01c0*/  IADD3 R13, P1, PT, R14, -0x71c71c72, RZ ;  /* 0x8e38e38e0e0d7810 */ /* 0x000fc60007f3e0ff */
[----:B------:R-:W-:Y:S01]  /*01d0*/  IMAD.X R17, RZ, RZ, R7, P0 ;  /* 0x000000ffff117224 */ /* 0x000fe200000e0607 */
[----:B------:R-:W-:Y:S02]  /*01e0*/  LOP3.LUT R16, R16, 0xfffffffc, RZ, 0xc0, !PT ;  /* 0xfffffffc10107812 */ /* 0x000fe400078ec0ff */
[----:B------:R-:W-:Y:S02]  /*01f0*/  IADD3.X R19, PT, PT, R15, -0x1c71c71d, RZ, P1, !PT ;  /* 0xe38e38e30f137810 */ /* 0x000fe40000ffe4ff */
[----:B------:R-:W-:Y:S02]  /*0200*/  SEL R13, R13, R14, P2 ;  /* 0x0000000e0d0d7207 */ /* 0x000fe40001000000 */
[----:B------:R-:W-:Y:S02]  /*0210*/  SEL R14, R19, R15, P2 ;  /* 0x0000000f130e7207 */ /* 0x000fe40001000000 */
[----:B------:R-:W-:Y:S02]  /*0220*/  IADD3 R15, P0, PT, -R16, R21, RZ ;  /* 0x00000015100f7210 */ /* 0x000fe40007f1e1ff */
[----:B------:R-:W-:-:S02]  /*0230*/  LOP3.LUT R16, R17, 0x1fffffff, RZ, 0xc0, !PT ;  /* 0x1fffffff11107812 */ /* 0x000fc400078ec0ff */
[----:B------:R-:W-:-:S03]  /*0240*/  LEA.HI R13, P1, R14, R13, RZ, 0x1 ;  /* 0x0000000d0e0d7211 */ /* 0x000fc600078308ff */
[----:B------:R-:W-:Y:S01]  /*0250*/  IMAD.X R16, R7, 0x1, ~R16, P0 ;  /* 0x0000000107107824 */ /* 0x000fe200000e0e10 */
[----:B------:R-:W-:Y:S01]  /*0260*/  IADD3.X R7, PT, PT, RZ, R14, RZ, P1, !PT ;  /* 0x0000000eff077210 */ /* 0x000fe20000ffe4ff */
[----:B------:R-:W-:-:S04]  /*0270*/  IMAD.WIDE.U32 R10, R13, -0x9, R10 ;  /* 0xfffffff70d0a7825 */ /* 0x000fc800078e000a */
[----:B------:R-:W-:Y:S02]  /*0280*/  IMAD R7, R7, -0x9, RZ ;  /* 0xfffffff707077824 */ /* 0x000fe400078e02ff */
[----:B------:R-:W-:-:S03]  /*0290*/  IMAD.WIDE.U32 R14, R15, 0x288, R2 ;  /* 0x000002880f0e7825 */ /* 0x000fc600078e0002 */
[----:B------:R-:W-:Y:S01]  /*02a0*/  IADD3 R7, PT, PT, R11, -R13, R7 ;  /* 0x8000000d0b077210 */ /* 0x000fe20007ffe007 */
[----:B------:R-:W-:-:S04]  /*02b0*/  IMAD R17, R16, 0x288, RZ ;  /* 0x0000028810117824 */ /* 0x000fc800078e02ff */
[----:B------:R-:W-:Y:S02]  /*02c0*/  IMAD.IADD R15, R15, 0x1, R17 ;  /* 0x000000010f0f7824 */ /* 0x000fe400078e0211 */
[----:B------:R-:W-:Y:S02]  /*02d0*/  IMAD R7, R7, 0x48, RZ ;  /* 0x0000004807077824 */ /* 0x000fe400078e02ff */
[----:B------:R-:W-:-:S04]  /*02e0*/  IMAD.WIDE.U32 R10, R10, 0x48, R14 ;  /* 0x000000480a0a7825 */ /* 0x000fc800078e000e */
[----:B------:R-:W-:Y:S02]  /*02f0*/  IMAD.IADD R17, R11, 0x1, R7 ;  /* 0x000000010b117824 */ /* 0x000fe400078e0207 */
[----:B------:R-:W-:-:S05]  /*0300*/  IMAD.MOV.U32 R16, RZ, RZ, R10 ;  /* 0x000000ffff107224 */ /* 0x000fca00078e000a */
[----:B--2---:R0:W-:Y:S04]  /*0310*/  STG.E.64 desc[UR4][R16.64+0xc88], R8 ;  /* 0x000c880810007986 */ /* 0x0041e8000c101b04 */
[----:B------:R-:W2:Y:S01]  /*0320*/  LDG.E.64 R10, desc[UR4][R4.64+0x16b0] ;  /* 0x0016b004040a7981 */ /* 0x000ea2000c1e1b00 */
[----:B-----5:R-:W-:-:S04]  /*0330*/  IADD3 R14, P0, PT, R6, UR12, RZ ;  /* 0x0000000c060e7c10 */ /* 0x020fc8000ff1e0ff */
[----:B------:R-:W-:Y:S02]  /*0340*/  IADD3.X R15, PT, PT, RZ, UR13, RZ, P0, !PT ;  /* 0x0000000dff0f7c10 */ /* 0x000fe400087fe4ff */
[----:B------:R-:W-:Y:S02]  /*0350*/  IADD3 R25, P0, PT, R0, UR10, RZ ;  /* 0x0000000a00197c10 */ /* 0x000fe4000ff1e0ff */
[C---:B------:R-:W-:Y:S01]  /*0360*/  ISETP.LT.AND P2, PT, R15.reuse, RZ, PT ;  /* 0x000000ff0f00720c */ /* 0x040fe20003f41270 */
[----:B------:R-:W-:-:S04]  /*0370*/  IMAD.WIDE.U32 R18, R15, 0x71c71c72, RZ ;  /* 0x71c71c720f127825 */ /* 0x000fc800078e00ff */
[----:B------:R-:W-:Y:S01]  /*0380*/  IMAD.X R7, RZ, RZ, UR11, P0 ;  /* 0x0000000bff077e24 */ /* 0x000fe200080e06ff */
[----:B------:R-:W1:Y:S01]  /*0390*/  LDCU.128 UR8, c[0x3][0xa0] ;  /* 0x00c01400ff0877ac */ /* 0x000e620008000c00 */
[----:B------:R-:W-:-:S03]  /*03a0*/  IMAD.WIDE.U32 R20, P1, R14, 0x1c71c71c, R18 ;  /* 0x1c71c71c0e147825 */ /* 0x000fc60007820012 */
[----:B0-----:R-:W-:Y:S01]  /*03b0*/  SHF.R.S32.HI R16, RZ, 0x1f, R7 ;  /* 0x0000001fff107819 */ /* 0x001fe20000011407 */
[----:B------:R-:W-:-:S03]  /*03c0*/  IMAD.WIDE.U32 R18, R14, 0x71c71c72, RZ ;  /* 0x71c71c720e127825 */ /* 0x000fc600078e00ff */
[----:B------:R-:W-:Y:S01]  /*03d0*/  LEA.HI R16, P0, R16, R25, RZ, 0x2 ;  /* 0x0000001910107211 */ /* 0x000fe200078110ff */
[----:B------:R-:W-:Y:S01]  /*03e0*/  IMAD.X R23, RZ, RZ, RZ, P1 ;  /* 0x000000ffff177224 */ /* 0x000fe200008e06ff */
[----:B------:R-:W-:Y:S01]  /*03f0*/  IADD3 RZ, P1, PT, R19, R20, RZ ;  /* 0x0000001413ff7210 */ /* 0x000fe20007f3e0ff */
[----:B------:R-:W-:Y:S01]  /*0400*/  IMAD.MOV.U32 R22, RZ, RZ, R21 ;  /* 0x000000ffff167224 */ /* 0x000fe200078e0015 */
[----:B------:R-:W-:Y:S02]  /*0410*/  LOP3.LUT R16, R16, 0xfffffffc, RZ, 0xc0, !PT ;  /* 0xfffffffc10107812 */ /* 0x000fe400078ec0ff */
[----:B------:R-:W-:Y:S01]  /*0420*/  IADD3.X R17, PT, PT, RZ, R7, RZ, P0, !PT ;  /* 0x00000007ff117210 */ /* 0x000fe200007fe4ff */
[----:B------:R-:W-:-:S03]  /*0430*/  IMAD.WIDE.U32.X R8, R15, 0x1c71c71c, R22, P1 ;  /* 0x1c71c71c0f087825 */ /* 0x000fc600008e0416 */
[----:B------:R-:W-:-:S04]  /*0440*/  IADD3 R13, P1, PT, R8, -0x71c71c72, RZ ;  /* 0x8e38e38e080d7810 */ /* 0x000fc80007f3e0ff */
[----:B------:R-:W-:Y:S02]  /*0450*/  IADD3.X R19, PT, PT, R9, -0x1c71c71d, RZ, P1, !PT ;  /* 0xe38e38e309137810 */ /* 0x000fe40000ffe4ff */
[----:B------:R-:W-:Y:S02]  /*0460*/  SEL R13, R13, R8, P2 ;  /* 0x000000080d0d7207 */ /* 0x000fe40001000000 */
[----:B------:R-:W-:Y:S02]  /*0470*/  SEL R8, R19, R9, P2 ;  /* 0x0000000913087207 */ /* 0x000fe40001000000 */
[----:B------:R-:W-:Y:S02]  /*0480*/  IADD3 R9, P0, PT, -R16, R25, RZ ;  /* 0x0000001910097210 */ /* 0x000fe40007f1e1ff */
[----:B------:R-:W-:Y:S02]  /*0490*/  LOP3.LUT R16, R17, 0x1fffffff, RZ, 0xc0, !PT ;  /* 0x1fffffff11107812 */ /* 0x000fe400078ec0ff */
[----:B------:R-:W-:-:S03]  /*04a0*/  LEA.HI R13, P1, R8, R13, RZ, 0x1 ;  /* 0x0000000d080d7211 */ /* 0x000fc600078308ff */
[----:B------:R-:W-:Y:S02]  /*04b0*/  IMAD.X R16, R7, 0x1, ~R16, P0 ;  /* 0x0000000107107824 */ /* 0x000fe400000e0e10 */
[----:B------:R-:W-:Y:S02]  /*04c0*/  IMAD.X R7, RZ, RZ, R8, P1 ;  /* 0x000000ffff077224 */ /* 0x000fe400008e0608 */
        /* <DEDUP_REMOVED lines=8> */
[----:B------:R-:W-:Y:S01]  /*0550*/  IMAD.MOV.U32 R16, RZ, RZ, R14 ;  /* 0x000000ffff107224 */ /* 0x000fe200078e000e */
[----:B------:R-:W-:-:S05]  /*0560*/  IADD3 R17, PT, PT, R15, R7, RZ ;  /* 0x000000070f117210 */ /* 0x000fca0007ffe0ff */
[----:B--2---:R0:W-:Y:S04]  /*0570*/  STG.E.64 desc[UR4][R16.64+0xc90], R10 ;  /* 0x000c900a10007986 */ /* 0x0041e8000c101b04 */
[----:B------:R-:W2:Y:S01]  /*0580*/  LDG.E.64 R8, desc[UR4][R4.64+0x16b8] ;  /* 0x0016b80404087981 */ /* 0x000ea2000c1e1b00 */
[----:B------:R-:W-:-:S05]  /*0590*/  IADD3 R14, P0, PT, R6, UR14, RZ ;  /* 0x0000000e060e7c10 */ /* 0x000fca000ff1e0ff */
[----:B------:R-:W-:Y:S01]  /*05a0*/  IMAD.X R15, RZ, RZ, UR15, P0 ;  /* 0x0000000fff0f7e24 */ /* 0x000fe200080e06ff */
[----:B-1----:R-:W-:Y:S01]  /*05b0*/  IADD3 R25, P0, PT, R0, UR8, RZ ;  /* 0x0000000800197c10 */ /* 0x002fe2000ff1e0ff */
[----:B------:R-:W1:Y:S02]  /*05c0*/  LDCU.128 UR12, c[0x3][0xf0] ;  /* 0x00c01e00ff0c77ac */ /* 0x000e640008000c00 */
[C---:B------:R-:W-:Y:S01]  /*05d0*/  IMAD.WIDE.U32 R18, R15.reuse, 0x71c71c72, RZ ;  /* 0x71c71c720f127825 */ /* 0x040fe200078e00ff */
[----:B------:R-:W-:Y:S02]  /*05e0*/  IADD3.X R7, PT, PT, RZ, UR9, RZ, P0, !PT ;  /* 0x00000009ff077c10 */ /* 0x000fe400087fe4ff */
[----:B------:R-:W-:Y:S02]  /*05f0*/  ISETP.LT.AND P2, PT, R15, RZ, PT ;  /* 0x000000ff0f00720c */ /* 0x000fe40003f41270 */
[----:B0-----:R-:W-:Y:S01]  /*0600*/  SHF.R.S32.HI R16, RZ, 0x1f, R7 ;  /* 0x0000001fff107819 */ /* 0x001fe20000011407 */
[----:B------:R-:W-:-:S03]  /*0610*/  IMAD.WIDE.U32 R20, P1, R14, 0x1c71c71c, R18 ;  /* 0x1c71c71c0e147825 */ /* 0x000fc60007820012 */
[----:B------:R-:W-:Y:S01]  /*0620*/  LEA.HI R16, P0, R16, R25, RZ, 0x2 ;  /* 0x0000001910107211 */ /* 0x000fe200078110ff */
[----:B------:R-:W-:-:S03]  /*0630*/  IMAD.WIDE.U32 R18, R14, 0x71c71c72, RZ ;  /* 0x71c71c720e127825 */ /* 0x000fc600078e00ff */
[----:B------:R-:W-:Y:S01]  /*0640*/  LOP3.LUT R16, R16, 0xfffffffc, RZ, 0xc0, !PT ;  /* 0xfffffffc10107812 */ /* 0x000fe200078ec0ff */
[----:B------:R-:W-:Y:S01]  /*0650*/  IMAD.X R23, RZ, RZ, RZ, P1 ;  /* 0x000000ffff177224 */ /* 0x000fe200008e06ff */
[----:B------:R-:W-:Y:S01]  /*0660*/  IADD3 RZ, P1, PT, R19, R20, RZ ;  /* 0x0000001413ff7210 */ /* 0x000fe20007f3e0ff */
[----:B------:R-:W-:Y:S02]  /*0670*/  IMAD.MOV.U32 R22, RZ, RZ, R21 ;  /* 0x000000ffff167224 */ /* 0x000fe400078e0015 */
[----:B------:R-:W-:Y:S02]  /*0680*/  IMAD.X R17, RZ, RZ, R7, P0 ;  /* 0x000000ffff117224 */ /* 0x000fe400000e0607 */
        /* <DEDUP_REMOVED lines=22> */
[----:B-1----:R-:W-:-:S04]  /*07f0*/  IADD3 R14, P0, PT, R6, UR12, RZ ;  /* 0x0000000c060e7c10 */ /* 0x002fc8000ff1e0ff */
        /* <DEDUP_REMOVED lines=156> */
[----:B------:R-:W-:Y:S02]  /*11c0*/  IMAD.X R7, RZ, RZ, UR11, P0 ;  /* 0x0000000bff077e24 */ /* 0x000fe400080e06ff */
        /* <DEDUP_REMOVED lines=26> */
[----:B------:R-:W-:-:S05]  /*1370*/  IMAD.WIDE.U32 R14, R14, 0x48, R8 ;  /* 0x000000480e0e7825 */ /* 0x000fca00078e0008 */
[----:B------:R-:W-:-:S05]  /*1380*/  IADD3 R15, PT, PT, R15, R7, RZ ;  /* 0x000000070f0f7210 */ /* 0x000fca0007ffe0ff */
[----:B--2---:R0:W-:Y:S04]  /*1390*/  STG.E.64 desc[UR4][R14.64+0xcc0], R10 ;  /* 0x000cc00a0e007986 */ /* 0x0041e8000c101b04 */
[----:B------:R-:W2:Y:S01]  /*13a0*/  LDG.E.64 R4, desc[UR4][R4.64+0x16e8] ;  /* 0x0016e80404047981 */ /* 0x000ea2000c1e1b00 */
[----:B------:R-:W-:-:S05]  /*13b0*/  IADD3 R6, P0, PT, R6, UR14, RZ ;  /* 0x0000000e06067c10 */ /* 0x000fca000ff1e0ff */
[----:B------:R-:W-:Y:S01]  /*13c0*/  IMAD.X R7, RZ, RZ, UR15, P0 ;  /* 0x0000000fff077e24 */ /* 0x000fe200080e06ff */
[----:B------:R-:W-:-:S03]  /*13d0*/  IADD3 R20, P0, PT, R0, UR16, RZ ;  /* 0x0000001000147c10 */ /* 0x000fc6000ff1e0ff */
[C---:B------:R-:W-:Y:S01]  /*13e0*/  IMAD.WIDE.U32 R8, R7.reuse, 0x71c71c72, RZ ;  /* 0x71c71c7207087825 */ /* 0x040fe200078e00ff */
[----:B------:R-:W-:Y:S02]  /*13f0*/  IADD3.X R21, PT, PT, RZ, UR17, RZ, P0, !PT ;  /* 0x00000011ff157c10 */ /* 0x000fe400087fe4ff */
[----:B------:R-:W-:Y:S02]  /*1400*/  ISETP.LT.AND P2, PT, R7, RZ, PT ;  /* 0x000000ff0700720c */ /* 0x000fe40003f41270 */
[----:B------:R-:W-:Y:S01]  /*1410*/  SHF.R.S32.HI R13, RZ, 0x1f, R21 ;  /* 0x0000001fff0d7819 */ /* 0x000fe20000011415 */
[----:B------:R-:W-:-:S03]  /*1420*/  IMAD.WIDE.U32 R16, P1, R6, 0x1c71c71c, R8 ;  /* 0x1c71c71c06107825 */ /* 0x000fc60007820008 */
[----:B------:R-:W-:Y:S01]  /*1430*/  LEA.HI R13, P0, R13, R20, RZ, 0x2 ;  /* 0x000000140d0d7211 */ /* 0x000fe200078110ff */
[----:B------:R-:W-:-:S03]  /*1440*/  IMAD.WIDE.U32 R8, R6, 0x71c71c72, RZ ;  /* 0x71c71c7206087825 */ /* 0x000fc600078e00ff */
[----:B------:R-:W-:Y:S01]  /*1450*/  LOP3.LUT R13, R13, 0xfffffffc, RZ, 0xc0, !PT ;  /* 0xfffffffc0d0d7812 */ /* 0x000fe200078ec0ff */
[----:B------:R-:W-:Y:S01]  /*1460*/  IMAD.X R19, RZ, RZ, RZ, P1 ;  /* 0x000000ffff137224 */ /* 0x000fe200008e06ff */
[----:B------:R-:W-:Y:S01]  /*1470*/  IADD3 RZ, P1, PT, R9, R16, RZ ;  /* 0x0000001009ff7210 */ /* 0x000fe20007f3e0ff */
[----:B------:R-:W-:Y:S02]  /*1480*/  IMAD.MOV.U32 R18, RZ, RZ, R17 ;  /* 0x000000ffff127224 */ /* 0x000fe400078e0011 */
[----:B0-----:R-:W-:Y:S01]  /*1490*/  IMAD.X R10, RZ, RZ, R21, P0 ;  /* 0x000000ffff0a7224 */ /* 0x001fe200000e0615 */
[----:B------:R-:W-:Y:S01]  /*14a0*/  IADD3 R13, P0, PT, -R13, R20, RZ ;  /* 0x000000140d0d7210 */ /* 0x000fe20007f1e1ff */
[----:B------:R-:W-:-:S04]  /*14b0*/  IMAD.WIDE.U32.X R8, R7, 0x1c71c71c, R18, P1 ;  /* 0x1c71c71c07087825 */ /* 0x000fc800008e0412 */
[----:B------:R-:W-:Y:S01]  /*14c0*/  IMAD.WIDE.U32 R2, R13, 0x288, R2 ;  /* 0x000002880d027825 */ /* 0x000fe200078e0002 */
[----:B------:R-:W-:-:S04]  /*14d0*/  IADD3 R11, P1, PT, R8, -0x71c71c72, RZ ;  /* 0x8e38e38e080b7810 */ /* 0x000fc80007f3e0ff */
[----:B------:R-:W-:Y:S02]  /*14e0*/  IADD3.X R15, PT, PT, R9, -0x1c71c71d, RZ, P1, !PT ;  /* 0xe38e38e3090f7810 */ /* 0x000fe40000ffe4ff */
[----:B------:R-:W-:Y:S02]  /*14f0*/  SEL R0, R11, R8, P2 ;  /* 0x000000080b007207 */ /* 0x000fe40001000000 */
[----:B------:R-:W-:Y:S02]  /*1500*/  SEL R11, R15, R9, P2 ;  /* 0x000000090f0b7207 */ /* 0x000fe40001000000 */
[----:B------:R-:W-:Y:S02]  /*1510*/  LOP3.LUT R8, R10, 0x1fffffff, RZ, 0xc0, !PT ;  /* 0x1fffffff0a087812 */ /* 0x000fe400078ec0ff */
[----:B------:R-:W-:Y:S02]  /*1520*/  LEA.HI R9, P1, R11, R0, RZ, 0x1 ;  /* 0x000000000b097211 */ /* 0x000fe400078308ff */
[----:B------:R-:W-:-:S02]  /*1530*/  IADD3.X R8, PT, PT, ~R8, R21, RZ, P0, !PT ;  /* 0x0000001508087210 */ /* 0x000fc400007fe5ff */
[----:B------:R-:W-:Y:S01]  /*1540*/  ISETP.NE.AND P0, PT, R12, RZ, PT ;  /* 0x000000ff0c00720c */ /* 0x000fe20003f05270 */
[----:B------:R-:W-:Y:S02]  /*1550*/  IMAD.X R0, RZ, RZ, R11, P1 ;  /* 0x000000ffff007224 */ /* 0x000fe400008e060b */
[----:B------:R-:W-:-:S04]  /*1560*/  IMAD.WIDE.U32 R6, R9, -0x9, R6 ;  /* 0xfffffff709067825 */ /* 0x000fc800078e0006 */
[----:B------:R-:W-:Y:S02]  /*1570*/  IMAD R0, R0, -0x9, RZ ;  /* 0xfffffff700007824 */ /* 0x000fe400078e02ff */
[----:B------:R-:W-:-:S03]  /*1580*/  IMAD R11, R8, 0x288, RZ ;  /* 0x00000288080b7824 */ /* 0x000fc600078e02ff */
[----:B------:R-:W-:Y:S01]  /*1590*/  IADD3 R0, PT, PT, R7, -R9, R0 ;  /* 0x8000000907007210 */ /* 0x000fe20007ffe000 */
[----:B------:R-:W-:Y:S02]  /*15a0*/  IMAD.IADD R3, R3, 0x1, R11 ;  /* 0x0000000103037824 */ /* 0x000fe400078e020b */
[----:B------:R-:W-:-:S04]  /*15b0*/  IMAD.WIDE.U32 R6, R6, 0x48, R2 ;  /* 0x0000004806067825 */ /* 0x000fc800078e0002 */
[----:B------:R-:W-:-:S05]  /*15c0*/  IMAD R3, R0, 0x48, RZ ;  /* 0x0000004800037824 */ /* 0x000fca00078e02ff */
[----:B------:R-:W-:-:S05]  /*15d0*/  IADD3 R7, PT, PT, R7, R3, RZ ;  /* 0x0000000307077210 */ /* 0x000fca0007ffe0ff */
[----:B--2---:R0:W-:Y:S01]  /*15e0*/  STG.E.64 desc[UR4][R6.64+0xcc8], R4 ;  /* 0x000cc80406007986 */ /* 0x0041e2000c101b04 */
[----:B------:R-:W-:Y:S05]  /*15f0*/  @P0 EXIT ;  /* 0x000000000000094d */ /* 0x000fea0003800000 */
[----:B------:R-:W1:Y:S02]  /*1600*/  LDC.64 R2, c[0x0][0x380] ;  /* 0x0000e000ff027b82 */ /* 0x000e640000000a00 */
[----:B-1----:R-:W0:Y:S02]  /*1610*/  LDG.E R0, desc[UR4][R2.64] ;  /* 0x0000000402007981 */ /* 0x002e24000c1e1900 */
[----:B0-----:R-:W-:-:S05]  /*1620*/  VIADD R5, R0, 0x1 ;  /* 0x0000000100057836 */ /* 0x001fca0000000000 */
[----:B------:R-:W-:Y:S01]  /*1630*/  STG.E desc[UR4][R2.64], R5 ;  /* 0x0000000502007986 */ /* 0x000fe2000c101904 */
[----:B------:R-:W-:Y:S05]  /*1640*/  EXIT ;  /* 0x000000000000794d */ /* 0x000fea0003800000 */
.L_x_0:
[----:B------:R-:W-:-:S00]  /*1650*/  BRA `(.L_x_0) ;  /* 0xfffffffc00fc7947 */ /* 0x000fc0000383ffff */
[----:B------:R-:W-:-:S00]  /*1660*/  NOP ;  /* 0x0000000000007918 */ /* 0x000fc00000000000 */
        /* <DEDUP_REMOVED lines=9> */
.L_x_32:


//--------------------- .text._Z13lbm_collisionP8lbm_vars --------------------------
	.section	.text._Z13lbm_collisionP8lbm_vars,"ax",@progbits
	.align	128
        .global         _Z13lbm_collisionP8lbm_vars
        .type           _Z13lbm_collisionP8lbm_vars,@function
        .size           _Z13lbm_collisionP8lbm_vars,(.L_x_33 - _Z13lbm_collisionP8lbm_vars)
        .other          _Z13lbm_collisionP8lbm_vars,@"STO_CUDA_ENTRY STV_DEFAULT"
_Z13lbm_collisionP8lbm_vars:
.text._Z13lbm_collisionP8lbm_vars:
[----:B------:R-:W0:Y:S01]  /*0000*/  LDC R1, c[0x0][0x37c] ;  /* 0x0000df00ff017b82 */ /* 0x000e220000000800 */
[----:B------:R-:W1:Y:S07]  /*0010*/  S2R R9, SR_TID.X ;  /* 0x0000000000097919 */ /* 0x000e6e0000002100 */
[----:B------:R-:W2:Y:S01]  /*0020*/  LDC.64 R2, c[0x0][0x380] ;  /* 0x0000e000ff027b82 */ /* 0x000ea20000000a00 */
[----:B------:R-:W3:Y:S01]  /*0030*/  LDCU.64 UR36, c[0x0][0x358] ;  /* 0x00006b00ff2477ac */ /* 0x000ee20008000a00 */
[----:B0-----:R-:W-:Y:S01]  /*0040*/  VIADD R1, R1, 0xfffffff0 ;  /* 0xfffffff001017836 */ /* 0x001fe20000000000 */
[----:B------:R-:W0:Y:S01]  /*0050*/  LDCU.64 UR38, c[0x0][0x380] ;  /* 0x00007000ff2677ac */ /* 0x000e220008000a00 */
[----:B-1----:R-:W-:-:S02]  /*0060*/  LOP3.LUT P2, R11, R9, 0x3, RZ, 0xc0, !PT ;  /* 0x00000003090b7812 */ /* 0x002fc4000784c0ff */
[----:B------:R-:W-:-:S03]  /*0070*/  SHF.R.U32.HI R9, RZ, 0x2, R9 ;  /* 0x00000002ff097819 */ /* 0x000fc60000011609 */
[----:B--2---:R-:W-:-:S03]  /*0080*/  IMAD.WIDE.U32 R2, R11, 0x9, R2 ;  /* 0x000000090b027825 */ /* 0x004fc600078e0002 */
[----:B------:R-:W-:-:S05]  /*0090*/  IADD3 R30, P0, PT, R9, R2, RZ ;  /* 0x00000002091e7210 */ /* 0x000fca0007f1e0ff */
[----:B------:R-:W-:-:S05]  /*00a0*/  IMAD.X R31, RZ, RZ, R3, P0 ;  /* 0x000000ffff1f7224 */ /* 0x000fca00000e0603 */
[----:B---3--:R1:W5:Y:S01]  /*00b0*/  LDG.E.U8 R0, desc[UR36][R30.64+0x4] ;  /* 0x000004241e007981 */ /* 0x008362000c1e1100 */
[----:B------:R-:W2:Y:S01]  /*00c0*/  LDCU UR4, c[0x0][0x2f8] ;  /* 0x00005f00ff0477ac */ /* 0x000ea20008000800 */
[C---:B------:R-:W-:Y:S01]  /*00d0*/  IMAD.WIDE.U32 R4, R9.reuse, 0x48, RZ ;  /* 0x0000004809047825 */ /* 0x040fe200078e00ff */
[----:B------:R-:W-:Y:S01]  /*00e0*/  ISETP.EQ.AND P2, PT, R9, 0x5, !P2 ;  /* 0x000000050900780c */ /* 0x000fe20005742270 */
[----:B------:R-:W3:Y:S02]  /*00f0*/  LDCU UR5, c[0x0][0x2fc] ;  /* 0x00005f80ff0577ac */ /* 0x000ee40008000800 */
[----:B------:R-:W-:Y:S01]  /*0100*/  IMAD.WIDE.U32 R2, R11, 0x27f, R2 ;  /* 0x0000027f0b027825 */ /* 0x000fe200078e0002 */
[----:B------:R-:W-:-:S03]  /*0110*/  P2R R28, PR, RZ, 0x4 ;  /* 0x00000004ff1c7803 */ /* 0x000fc60000000000 */
[----:B------:R-:W-:Y:S01]  /*0120*/  IMAD.WIDE.U32 R6, R11, 0x288, R4 ;  /* 0x000002880b067825 */ /* 0x000fe200078e0004 */
[----:B------:R-:W-:-:S03]  /*0130*/  IADD3 R19, P1, PT, R2, R4, RZ ;  /* 0x0000000402137210 */ /* 0x000fc60007f3e0ff */
[----:B------:R-:W-:Y:S01]  /*0140*/  IMAD.MOV.U32 R25, RZ, RZ, RZ ;  /* 0x000000ffff197224 */ /* 0x000fe200078e00ff */
[----:B0-----:R-:W-:Y:S01]  /*0150*/  IADD3 R22, P0, PT, R6, UR38, RZ ;  /* 0x0000002606167c10 */ /* 0x001fe2000ff1e0ff */
[----:B------:R-:W-:Y:S01]  /*0160*/  UIADD3 UR38, UP0, UPT, UR38, 0x1820, URZ ;  /* 0x0000182026267890 */ /* 0x000fe2000ff1e0ff */
[----:B------:R-:W-:Y:S02]  /*0170*/  IMAD.X R17, R3, 0x1, R5, P1 ;  /* 0x0000000103117824 */ /* 0x000fe400008e0605 */
[----:B------:R-:W-:Y:S01]  /*0180*/  IADD3.X R18, PT, PT, R7, UR39, RZ, P0, !PT ;  /* 0x0000002707127c10 */ /* 0x000fe200087fe4ff */
[----:B------:R-:W-:Y:S01]  /*0190*/  IMAD.MOV.U32 R23, RZ, RZ, RZ ;  /* 0x000000ffff177224 */ /* 0x000fe200078e00ff */
[----:B--2---:R-:W-:Y:S01]  /*01a0*/  IADD3 R2, P0, PT, R1, UR4, RZ ;  /* 0x0000000401027c10 */ /* 0x004fe2000ff1e0ff */
[----:B------:R-:W-:Y:S01]  /*01b0*/  IMAD.MOV.U32 R26, RZ, RZ, 0x2 ;  /* 0x00000002ff1a7424 */ /* 0x000fe200078e00ff */
[----:B------:R-:W-:Y:S01]  /*01c0*/  UIADD3.X UR39, UPT, UPT, URZ, UR39, URZ, UP0, !UPT ;  /* 0x00000027ff277290 */ /* 0x000fe200087fe4ff */
[----:B------:R-:W-:-:S02]  /*01d0*/  IMAD.MOV.U32 R27, RZ, RZ, RZ ;  /* 0x000000ffff1b7224 */ /* 0x000fc400078e00ff */
[----:B-1-3--:R-:W-:-:S09]  /*01e0*/  IMAD.X R16, RZ, RZ, UR5, P0 ;  /* 0x00000005ff107e24 */ /* 0x00afd200080e06ff */
.L_x_8:
[----:B-----5:R-:W-:-:S13]  /*01f0*/  LOP3.LUT P1, R3, R0, 0xff, RZ, 0xc0, !PT ;  /* 0x000000ff00037812 */ /* 0x020fda000782c0ff */
[----:B0-----:R-:W0:Y:S02]  /*0200*/  @P1 LDC.64 R4, c[0x3][R25+0x48] ;  /* 0x00c0120019041b82 */ /* 0x001e240000000a00 */
[----:B0-----:R-:W-:-:S04]  /*0210*/  @P1 LEA R8, P0, R4, R19, 0x3 ;  /* 0x0000001304081211 */ /* 0x001fc800078018ff */
[----:B------:R-:W-:Y:S02]  /*0220*/  @P1 LEA.HI.X R9, R4, R17, R5, 0x3, P0 ;  /* 0x0000001104091211 */ /* 0x000fe400000f1c05 */
[----:B------:R-:W-:-:S04]  /*0230*/  IADD3 R4, P0, PT, R25, R22, RZ ;  /* 0x0000001619047210 */ /* 0x000fc80007f1e0ff */
[----:B------:R-:W-:Y:S01]  /*0240*/  IADD3.X R5, PT, PT, R23, R18, RZ, P0, !PT ;  /* 0x0000001217057210 */ /* 0x000fe200007fe4ff */
[----:B------:R-:W2:Y:S04]  /*0250*/  @P1 LDG.E.64 R8, desc[UR36][R8.64+0xc88] ;  /* 0x000c882408081981 */ /* 0x000ea8000c1e1b00 */
[----:B------:R-:W3:Y:S04]  /*0260*/  @!P1 LDG.E.64 R6, desc[UR36][R4.64+0xc88] ;  /* 0x000c882404069981 */ /* 0x000ee8000c1e1b00 */
[----:B------:R-:W3:Y:S01]  /*0270*/  @!P1 LDG.E.64 R10, desc[UR36][R4.64+0x268] ;  /* 0x00026824040a9981 */ /* 0x000ee2000c1e1b00 */
[----:B------:R-:W-:Y:S01]  /*0280*/  ISETP.NE.U32.AND P0, PT, R25, 0x40, PT ;  /* 0x000000401900780c */ /* 0x000fe20003f05070 */
[----:B------:R-:W-:-:S02]  /*0290*/  @!P1 IMAD.MOV.U32 R12, RZ, RZ, -0x4f225028 ;  /* 0xb0ddafd8ff0c9424 */ /* 0x000fc400078e00ff */
[----:B------:R-:W-:Y:S01]  /*02a0*/  @!P1 IMAD.MOV.U32 R13, RZ, RZ, 0x3ffff712 ;  /* 0x3ffff712ff0d9424 */ /* 0x000fe200078e00ff */
[----:B------:R-:W-:Y:S01]  /*02b0*/  ISETP.NE.AND.EX P0, PT, R23, RZ, PT, P0 ;  /* 0x000000ff1700720c */ /* 0x000fe20003f05300 */
[----:B--2---:R0:W-:Y:S01]  /*02c0*/  @P1 STG.E.64 desc[UR36][R4.64+0x16a8], R8 ;  /* 0x0016a80804001986 */ /* 0x0041e2000c101b24 */
[----:B---3--:R-:W-:-:S08]  /*02d0*/  @!P1 DADD R10, R6, -R10 ;  /* 0x00000000060a9229 */ /* 0x008fd0000000080a */
[----:B------:R-:W-:-:S07]  /*02e0*/  @!P1 DFMA R10, R10, -R12, R6 ;  /* 0x8000000c0a0a922b */ /* 0x000fce0000000006 */
[----:B------:R0:W-:Y:S01]  /*02f0*/  @!P1 STG.E.64 desc[UR36][R4.64+0x16a8], R10 ;  /* 0x0016a80a04009986 */ /* 0x0001e2000c101b24 */
[----:B-1----:R-:W-:Y:S05]  /*0300*/  @!P0 EXIT ;  /* 0x000000000000894d */ /* 0x002fea0003800000 */
[----:B------:R-:W-:-:S13]  /*0310*/  ISETP.NE.AND P0, PT, R3, RZ, PT ;  /* 0x000000ff0300720c */ /* 0x000fda0003f05270 */
[----:B0-----:R-:W0:Y:S01]  /*0320*/  @P0 LDC.64 R8, c[0x3][R25+0x50] ;  /* 0x00c0140019080b82 */ /* 0x001e220000000a00 */
[----:B------:R-:W2:Y:S04]  /*0330*/  @!P0 LDG.E.64 R6, desc[UR36][R4.64+0xc90] ;  /* 0x000c902404068981 */ /* 0x000ea8000c1e1b00 */
[----:B------:R-:W2:Y:S01]  /*0340*/  @!P0 LDG.E.64 R10, desc[UR36][R4.64+0x270] ;  /* 0x00027024040a8981 */ /* 0x000ea2000c1e1b00 */
[----:B0-----:R-:W-:-:S04]  /*0350*/  @P0 LEA R12, P1, R8, R19, 0x3 ;  /* 0x00000013080c0211 */ /* 0x001fc800078218ff */
[----:B------:R-:W-:-:S05]  /*0360*/  @P0 LEA.HI.X R13, R8, R17, R9, 0x3, P1 ;  /* 0x00000011080d0211 */ /* 0x000fca00008f1c09 */
[----:B------:R-:W3:Y:S01]  /*0370*/  @P0 LDG.E.64 R8, desc[UR36][R12.64+0xc88] ;  /* 0x000c88240c080981 */ /* 0x000ee2000c1e1b00 */
[----:B------:R-:W-:Y:S01]  /*0380*/  @!P0 IMAD.MOV.U32 R14, RZ, RZ, -0x4f225028 ;  /* 0xb0ddafd8ff0e8424 */ /* 0x000fe200078e00ff */
[----:B------:R-:W-:Y:S01]  /*0390*/  BSSY.RECONVERGENT B6, `(.L_x_1) ;  /* 0x0000055000067945 */ /* 0x000fe20003800200 */
[----:B------:R-:W-:Y:S01]  /*03a0*/  @!P0 IMAD.MOV.U32 R15, RZ, RZ, 0x3ffff712 ;  /* 0x3ffff712ff0f8424 */ /* 0x000fe200078e00ff */
[----:B--2---:R-:W-:-:S08]  /*03b0*/  @!P0 DADD R10, R6, -R10 ;  /* 0x00000000060a8229 */ /* 0x004fd0000000080a */
[----:B------:R-:W-:Y:S01]  /*03c0*/  @!P0 DFMA R10, R10, -R14, R6 ;  /* 0x8000000e0a0a822b */ /* 0x000fe20000000006 */
[----:B---3--:R0:W-:Y:S06]  /*03d0*/  @P0 STG.E.64 desc[UR36][R4.64+0x16b0], R8 ;  /* 0x0016b00804000986 */ /* 0x0081ec000c101b24 */
[----:B------:R0:W-:Y:S01]  /*03e0*/  @!P0 STG.E.64 desc[UR36][R4.64+0x16b0], R10 ;  /* 0x0016b00a04008986 */ /* 0x0001e2000c101b24 */
[----:B------:R-:W-:Y:S05]  /*03f0*/  @!P0 BRA `(.L_x_2) ;  /* 0x0000000000188947 */ /* 0x000fea0003800000 */
[----:B------:R-:W0:Y:S02]  /*0400*/  LDC.64 R6, c[0x3][R25+0x58] ;  /* 0x00c0160019067b82 */ /* 0x000e240000000a00 */
[----:B0-----:R-:W-:-:S04]  /*0410*/  LEA R8, P0, R6, R19, 0x3 ;  /* 0x0000001306087211 */ /* 0x001fc800078018ff */
[----:B------:R-:W-:-:S05]  /*0420*/  LEA.HI.X R9, R6, R17, R7, 0x3, P0 ;  /* 0x0000001106097211 */ /* 0x000fca00000f1c07 */
[----:B------:R-:W2:Y:S04]  /*0430*/  LDG.E.64 R6, desc[UR36][R8.64+0xc88] ;  /* 0x000c882408067981 */ /* 0x000ea8000c1e1b00 */
[----:B--2---:R0:W-:Y:S01]  /*0440*/  STG.E.64 desc[UR36][R4.64+0x16b8], R6 ;  /* 0x0016b80604007986 */ /* 0x0041e2000c101b24 */
[----:B------:R-:W-:Y:S05]  /*0450*/  BRA `(.L_x_3) ;  /* 0x0000000400207947 */ /* 0x000fea0003800000 */
.L_x_2:
[----:B------:R-:W2:Y:S01]  /*0460*/  LDG.E.64 R6, desc[UR36][R4.64+0xc98] ;  /* 0x000c982404067981 */ /* 0x000ea2000c1e1b00 */
[----:B------:R-:W-:-:S03]  /*0470*/  ISETP.NE.AND P0, PT, R28, RZ, PT ;  /* 0x000000ff1c00720c */ /* 0x000fc60003f05270 */
[----:B0-----:R-:W2:Y:S01]  /*0480*/  LDG.E.64 R8, desc[UR36][R4.64+0x278] ;  /* 0x0002782404087981 */ /* 0x001ea2000c1e1b00 */
[----:B------:R-:W-:Y:S01]  /*0490*/  UMOV UR4, 0xb0ddafd8 ;  /* 0xb0ddafd800047882 */ /* 0x000fe20000000000 */
[----:B------:R-:W-:Y:S01]  /*04a0*/  UMOV UR5, 0x3ffff712 ;  /* 0x3ffff71200057882 */ /* 0x000fe20000000000 */
[----:B------:R-:W-:Y:S02]  /*04b0*/  IMAD.U32 R10, RZ, RZ, UR38 ;  /* 0x00000026ff0a7e24 */ /* 0x000fe4000f8e00ff */
[----:B------:R-:W-:Y:S01]  /*04c0*/  IMAD.U32 R11, RZ, RZ, UR39 ;  /* 0x00000027ff0b7e24 */ /* 0x000fe2000f8e00ff */
[----:B--2---:R-:W-:-:S08]  /*04d0*/  DADD R8, R6, -R8 ;  /* 0x0000000006087229 */ /* 0x004fd00000000808 */
[----:B------:R-:W-:-:S07]  /*04e0*/  DFMA R8, R8, -UR4, R6 ;  /* 0x8000000408087c2b */ /* 0x000fce0008000006 */
[----:B------:R1:W-:Y:S04]  /*04f0*/  STG.E.64 desc[UR36][R4.64+0x16b8], R8 ;  /* 0x0016b80804007986 */ /* 0x0003e8000c101b24 */
[----:B------:R-:W2:Y:S01]  /*0500*/  LDG.E R10, desc[UR36][R10.64+-0x1820] ;  /* 0xffe7e0240a0a7981 */ /* 0x000ea2000c1e1900 */
[----:B------:R-:W-:Y:S02]  /*0510*/  PRMT R0, RZ, 0x7610, R0 ;  /* 0x00007610ff007816 */ /* 0x000fe40000000000 */
[----:B--2---:R-:W-:-:S13]  /*0520*/  ISETP.NE.OR P0, PT, R10, 0x1, !P0 ;  /* 0x000000010a00780c */ /* 0x004fda0004705670 */
[----:B-1----:R-:W-:Y:S05]  /*0530*/  @P0 BRA `(.L_x_3) ;  /* 0x0000000000e80947 */ /* 0x002fea0003800000 */
[----:B------:R-:W-:-:S04]  /*0540*/  IADD3 R3, P0, PT, R26, -0x2, RZ ;  /* 0xfffffffe1a037810 */ /* 0x000fc80007f1e0ff */
[----:B------:R-:W-:Y:S02]  /*0550*/  LOP3.LUT R3, R3, 0x4, RZ, 0xfc, !PT ;  /* 0x0000000403037812 */ /* 0x000fe400078efcff */
[----:B------:R-:W-:Y:S02]  /*0560*/  IADD3.X R4, PT, PT, R27, -0x1, RZ, P0, !PT ;  /* 0xffffffff1b047810 */ /* 0x000fe400007fe4ff */
[----:B------:R-:W-:-:S04]  /*0570*/  ISETP.NE.U32.AND P0, PT, R3, 0x4, PT ;  /* 0x000000040300780c */ /* 0x000fc80003f05070 */
[----:B------:R-:W-:-:S13]  /*0580*/  ISETP.NE.AND.EX P0, PT, R4, RZ, PT, P0 ;  /* 0x000000ff0400720c */ /* 0x000fda0003f05300 */
[----:B------:R-:W-:Y:S05]  /*0590*/  @P0 BRA `(.L_x_3) ;  /* 0x0000000000d00947 */ /* 0x000fea0003800000 */
[----:B------:R-:W-:Y:S01]  /*05a0*/  IMAD.MOV.U32 R11, RZ, RZ, 0x5 ;  /* 0x00000005ff0b7424 */ /* 0x000fe200078e00ff */
[----:B------:R-:W-:Y:S01]  /*05b0*/  MOV R10, RZ ;  /* 0x000000ff000a7202 */ /* 0x000fe20000000f00 */
[----:B------:R0:W-:Y:S01]  /*05c0*/  STL.64 [R1+0x8], R26 ;  /* 0x0000081a01007387 */ /* 0x0001e20000100a00 */
[----:B------:R-:W-:Y:S01]  /*05d0*/  MOV R24, 0x20 ;  /* 0x0000002000187802 */ /* 0x000fe20000000f00 */
[----:B------:R-:W1:Y:S01]  /*05e0*/  LDCU.64 UR4, c[0x4][URZ] ;  /* 0x01000000ff0477ac */ /* 0x000e620008000a00 */
[----:B------:R-:W-:Y:S01]  /*05f0*/  IMAD.MOV.U32 R6, RZ, RZ, R2 ;  /* 0x000000ffff067224 */ /* 0x000fe200078e0002 */
[----:B------:R0:W-:Y:S01]  /*0600*/  STL.64 [R1], R10 ;  /* 0x0000000a01007387 */ /* 0x0001e20000100a00 */
[----:B------:R0:W2:Y:S01]  /*0610*/  LDC.64 R8, c[0x4][R24] ;  /* 0x0100000018087b82 */ /* 0x0000a20000000a00 */
[----:B------:R-:W-:Y:S02]  /*0620*/  IMAD.MOV.U32 R7, RZ, RZ, R16 ;  /* 0x000000ffff077224 */ /* 0x000fe400078e0010 */
[----:B-1----:R-:W-:-:S02]  /*0630*/  IMAD.U32 R4, RZ, RZ, UR4 ;  /* 0x00000004ff047e24 */ /* 0x002fc4000f8e00ff */
[----:B0-----:R-:W-:-:S07]  /*0640*/  IMAD.U32 R5, RZ, RZ, UR5 ;  /* 0x00000005ff057e24 */ /* 0x001fce000f8e00ff */
[----:B------:R-:W-:-:S07]  /*0650*/  LEPC R20, `(.L_x_4) ;  /* 0x000000001014794e */ /* 0x000fce0000000000 */
[----:B--2---:R-:W-:Y:S05]  /*0660*/  CALL.ABS.NOINC R8 ;  /* 0x0000000008007343 */ /* 0x004fea0003c00000 */
.L_x_4:
[----:B------:R-:W-:Y:S01]  /*0670*/  IADD3 R32, P0, PT, R25, UR38, RZ ;  /* 0x0000002619207c10 */ /* 0x000fe2000ff1e0ff */
[----:B------:R-:W0:Y:S03]  /*0680*/  LDCU.64 UR4, c[0x4][0x8] ;  /* 0x01000100ff0477ac */ /* 0x000e260008000a00 */
[----:B------:R-:W-:-:S05]  /*0690*/  IADD3.X R33, PT, PT, R23, UR39, RZ, P0, !PT ;  /* 0x0000002717217c10 */ /* 0x000fca00087fe4ff */
[----:B------:R-:W2:Y:S01]  /*06a0*/  LDG.E.64 R8, desc[UR36][R32.64+-0xa20] ;  /* 0xfff5e02420087981 */ /* 0x000ea2000c1e1b00 */
[----:B------:R1:W3:Y:S01]  /*06b0*/  LDC.64 R12, c[0x4][R24] ;  /* 0x01000000180c7b82 */ /* 0x0002e20000000a00 */
[----:B------:R-:W-:Y:S02]  /*06c0*/  IMAD.MOV.U32 R6, RZ, RZ, R2 ;  /* 0x000000ffff067224 */ /* 0x000fe400078e0002 */
[----:B------:R-:W-:Y:S02]  /*06d0*/  IMAD.MOV.U32 R7, RZ, RZ, R16 ;  /* 0x000000ffff077224 */ /* 0x000fe400078e0010 */
[----:B0-----:R-:W-:Y:S01]  /*06e0*/  IMAD.U32 R4, RZ, RZ, UR4 ;  /* 0x00000004ff047e24 */ /* 0x001fe2000f8e00ff */
[----:B------:R-:W-:Y:S01]  /*06f0*/  MOV R5, UR5 ;  /* 0x0000000500057c02 */ /* 0x000fe20008000f00 */
[----:B--2---:R-:W-:Y:S02]  /*0700*/  IMAD.MOV.U32 R10, RZ, RZ, R8 ;  /* 0x000000ffff0a7224 */ /* 0x004fe400078e0008 */
[----:B------:R-:W-:-:S05]  /*0710*/  IMAD.MOV.U32 R11, RZ, RZ, R9 ;  /* 0x000000ffff0b7224 */ /* 0x000fca00078e0009 */
[----:B---3--:R1:W-:Y:S02]  /*0720*/  STL.128 [R1], R8 ;  /* 0x0000000801007387 */ /* 0x0083e40000100c00 */
[----:B------:R-:W-:-:S07]  /*0730*/  LEPC R20, `(.L_x_5) ;  /* 0x000000001014794e */ /* 0x000fce0000000000 */
[----:B-1----:R-:W-:Y:S05]  /*0740*/  CALL.ABS.NOINC R12 ;  /* 0x000000000c007343 */ /* 0x002fea0003c00000 */
.L_x_5:
[----:B------:R-:W2:Y:S01]  /*0750*/  LDG.E.64 R8, desc[UR36][R32.64+-0x1440] ;  /* 0xffebc02420087981 */ /* 0x000ea2000c1e1b00 */
[----:B------:R0:W1:Y:S01]  /*0760*/  LDC.64 R12, c[0x4][R24] ;  /* 0x01000000180c7b82 */ /* 0x0000620000000a00 */
[----:B------:R-:W3:Y:S01]  /*0770*/  LDCU.64 UR4, c[0x4][0x10] ;  /* 0x01000200ff0477ac */ /* 0x000ee20008000a00 */
[----:B------:R-:W-:Y:S01]  /*0780*/  MOV R6, R2 ;  /* 0x0000000200067202 */ /* 0x000fe20000000f00 */
[----:B------:R-:W-:Y:S02]  /*0790*/  IMAD.MOV.U32 R7, RZ, RZ, R16 ;  /* 0x000000ffff077224 */ /* 0x000fe400078e0010 */
[----:B---3--:R-:W-:Y:S02]  /*07a0*/  IMAD.U32 R4, RZ, RZ, UR4 ;  /* 0x00000004ff047e24 */ /* 0x008fe4000f8e00ff */
[----:B------:R-:W-:Y:S02]  /*07b0*/  IMAD.U32 R5, RZ, RZ, UR5 ;  /* 0x00000005ff057e24 */ /* 0x000fe4000f8e00ff */
[----:B--2---:R-:W-:-:S02]  /*07c0*/  IMAD.MOV.U32 R10, RZ, RZ, R8 ;  /* 0x000000ffff0a7224 */ /* 0x004fc400078e0008 */
[----:B------:R-:W-:-:S05]  /*07d0*/  IMAD.MOV.U32 R11, RZ, RZ, R9 ;  /* 0x000000ffff0b7224 */ /* 0x000fca00078e0009 */
[----:B-1----:R0:W-:Y:S02]  /*07e0*/  STL.128 [R1], R8 ;  /* 0x0000000801007387 */ /* 0x0021e40000100c00 */
[----:B------:R-:W-:-:S07]  /*07f0*/  LEPC R20, `(.L_x_6) ;  /* 0x000000001014794e */ /* 0x000fce0000000000 */
[----:B0-----:R-:W-:Y:S05]  /*0800*/  CALL.ABS.NOINC R12 ;  /* 0x000000000c007343 */ /* 0x001fea0003c00000 */
.L_x_6:
[----:B------:R-:W2:Y:S01]  /*0810*/  LDG.E.64 R8, desc[UR36][R32.64] ;  /* 0x0000002420087981 */ /* 0x000ea2000c1e1b00 */
[----:B------:R0:W1:Y:S01]  /*0820*/  LDC.64 R12, c[0x4][R24] ;  /* 0x01000000180c7b82 */ /* 0x0000620000000a00 */
[----:B------:R-:W3:Y:S01]  /*0830*/  LDCU.64 UR4, c[0x4][0x18] ;  /* 0x01000300ff0477ac */ /* 0x000ee20008000a00 */
[----:B------:R-:W-:Y:S01]  /*0840*/  IMAD.MOV.U32 R6, RZ, RZ, R2 ;  /* 0x000000ffff067224 */ /* 0x000fe200078e0002 */
[----:B------:R-:W-:Y:S01]  /*0850*/  MOV R7, R16 ;  /* 0x0000001000077202 */ /* 0x000fe20000000f00 */
[----:B---3--:R-:W-:Y:S02]  /*0860*/  IMAD.U32 R4, RZ, RZ, UR4 ;  /* 0x00000004ff047e24 */ /* 0x008fe4000f8e00ff */
[----:B------:R-:W-:Y:S02]  /*0870*/  IMAD.U32 R5, RZ, RZ, UR5 ;  /* 0x00000005ff057e24 */ /* 0x000fe4000f8e00ff */
[----:B--2---:R-:W-:Y:S02]  /*0880*/  IMAD.MOV.U32 R10, RZ, RZ, R8 ;  /* 0x000000ffff0a7224 */ /* 0x004fe400078e0008 */
[----:B------:R-:W-:-:S05]  /*0890*/  IMAD.MOV.U32 R11, RZ, RZ, R9 ;  /* 0x000000ffff0b7224 */ /* 0x000fca00078e0009 */
[----:B-1----:R0:W-:Y:S02]  /*08a0*/  STL.128 [R1], R8 ;  /* 0x0000000801007387 */ /* 0x0021e40000100c00 */
[----:B------:R-:W-:-:S07]  /*08b0*/  LEPC R20, `(.L_x_7) ;  /* 0x000000001014794e */ /* 0x000fce0000000000 */
[----:B0-----:R-:W-:Y:S05]  /*08c0*/  CALL.ABS.NOINC R12 ;  /* 0x000000000c007343 */ /* 0x001fea0003c00000 */
.L_x_7:
[----:B------:R1:W5:Y:S02]  /*08d0*/  LDG.E.U8 R0, desc[UR36][R30.64+0x4] ;  /* 0x000004241e007981 */ /* 0x000364000c1e1100 */
.L_x_3:
[----:B------:R-:W-:Y:S05]  /*08e0*/  BSYNC.RECONVERGENT B6 ;  /* 0x0000000000067941 */ /* 0x000fea0003800200 */
.L_x_1:
[----:B-----5:R-:W-:Y:S02]  /*08f0*/  LOP3.LUT P0, RZ, R0, 0xff, RZ, 0xc0, !PT ;  /* 0x000000ff00ff7812 */ /* 0x020fe4000780c0ff */
[----:B0-----:R-:W-:-:S05]  /*0900*/  IADD3 R4, P1, PT, R25, R22, RZ ;  /* 0x0000001619047210 */ /* 0x001fca0007f3e0ff */
[----:B------:R-:W-:-:S06]  /*0910*/  IMAD.X R5, R23, 0x1, R18, P1 ;  /* 0x0000000117057824 */ /* 0x000fcc00008e0612 */
[----:B------:R-:W0:Y:S01]  /*0920*/  @P0 LDC.64 R8, c[0x3][R25+0x60] ;  /* 0x00c0180019080b82 */ /* 0x000e220000000a00 */
[----:B------:R-:W2:Y:S04]  /*0930*/  @!P0 LDG.E.64 R6, desc[UR36][R4.64+0xca0] ;  /* 0x000ca02404068981 */ /* 0x000ea8000c1e1b00 */
[----:B------:R-:W2:Y:S01]  /*0940*/  @!P0 LDG.E.64 R10, desc[UR36][R4.64+0x280] ;  /* 0x00028024040a8981 */ /* 0x000ea2000c1e1b00 */
[----:B0-----:R-:W-:-:S04]  /*0950*/  @P0 LEA R12, P1, R8, R19, 0x3 ;  /* 0x00000013080c0211 */ /* 0x001fc800078218ff */
[----:B------:R-:W-:-:S05]  /*0960*/  @P0 LEA.HI.X R13, R8, R17, R9, 0x3, P1 ;  /* 0x00000011080d0211 */ /* 0x000fca00008f1c09 */
[----:B------:R-:W3:Y:S01]  /*0970*/  @P0 LDG.E.64 R8, desc[UR36][R12.64+0xc88] ;  /* 0x000c88240c080981 */ /* 0x000ee2000c1e1b00 */
[----:B------:R-:W-:Y:S01]  /*0980*/  @!P0 IMAD.MOV.U32 R14, RZ, RZ, -0x4f225028 ;  /* 0xb0ddafd8ff0e8424 */ /* 0x000fe200078e00ff */
[----:B------:R-:W-:Y:S01]  /*0990*/  IADD3 R26, P1, PT, R26, 0x4, RZ ;  /* 0x000000041a1a7810 */ /* 0x000fe20007f3e0ff */
[----:B------:R-:W-:-:S04]  /*09a0*/  @!P0 IMAD.MOV.U32 R15, RZ, RZ, 0x3ffff712 ;  /* 0x3ffff712ff0f8424 */ /* 0x000fc800078e00ff */
[----:B------:R-:W-:Y:S01]  /*09b0*/  IMAD.X R27, RZ, RZ, R27, P1 ;  /* 0x000000ffff1b7224 */ /* 0x000fe200008e061b */
[----:B--2---:R-:W-:-:S08]  /*09c0*/  @!P0 DADD R10, R6, -R10 ;  /* 0x00000000060a8229 */ /* 0x004fd0000000080a */
[----:B------:R-:W-:Y:S01]  /*09d0*/  @!P0 DFMA R10, R10, -R14, R6 ;  /* 0x8000000e0a0a822b */ /* 0x000fe20000000006 */
[----:B---3--:R0:W-:Y:S06]  /*09e0*/  @P0 STG.E.64 desc[UR36][R4.64+0x16c0], R8 ;  /* 0x0016c00804000986 */ /* 0x0081ec000c101b24 */
[----:B------:R0:W-:Y:S01]  /*09f0*/  @!P0 STG.E.64 desc[UR36][R4.64+0x16c0], R10 ;  /* 0x0016c00a04008986 */ /* 0x0001e2000c101b24 */
[----:B------:R-:W-:-:S05]  /*0a00*/  IADD3 R25, P0, PT, R25, 0x20, RZ ;  /* 0x0000002019197810 */ /* 0x000fca0007f1e0ff */
[----:B------:R-:W-:Y:S01]  /*0a10*/  IMAD.X R23, RZ, RZ, R23, P0 ;  /* 0x000000ffff177224 */ /* 0x000fe200000e0617 */
[----:B------:R-:W-:Y:S07]  /*0a20*/  BRA `(.L_x_8) ;  /* 0xfffffff400f07947 */ /* 0x000fee000383ffff */
.L_x_9:
        /* <DEDUP_REMOVED lines=13> */
.L_x_33:


//--------------------- .text._Z17lbm_equilibrium_2P8lbm_vars --------------------------
	.section	.text._Z17lbm_equilibrium_2P8lbm_vars,"ax",@progbits
	.align	128
        .global         _Z17lbm_equilibrium_2P8lbm_vars
        .type           _Z17lbm_equilibrium_2P8lbm_vars,@function
        .size           _Z17lbm_equilibrium_2P8lbm_vars,(.L_x_34 - _Z17lbm_equilibrium_2P8lbm_vars)
        .other          _Z17lbm_equilibrium_2P8lbm_vars,@"STO_CUDA_ENTRY STV_DEFAULT"
_Z17lbm_equilibrium_2P8lbm_vars:
.text._Z17lbm_equilibrium_2P8lbm_vars:
[----:B------:R-:W-:Y:S08]  /*0000*/  LDC R1, c[0x0][0x37c] ;  /* 0x0000df00ff017b82 */ /* 0x000ff00000000800 */
[----:B------:R-:W0:Y:S01]  /*0010*/  LDC.64 R8, c[0x3][RZ] ;  /* 0x00c00000ff087b82 */ /* 0x000e220000000a00 */
[----:B------:R-:W1:Y:S01]  /*0020*/  S2R R7, SR_TID.X ;  /* 0x0000000000077919 */ /* 0x000e620000002100 */
[----:B------:R-:W2:Y:S06]  /*0030*/  LDCU.64 UR4, c[0x0][0x358] ;  /* 0x00006b00ff0477ac */ /* 0x000eac0008000a00 */
[----:B------:R-:W1:Y:S08]  /*0040*/  LDC.64 R2, c[0x0][0x380] ;  /* 0x0000e000ff027b82 */ /* 0x000e700000000a00 */
[----:B------:R-:W3:Y:S01]  /*0050*/  LDC.64 R16, c[0x3][0x8] ;  /* 0x00c00200ff107b82 */ /* 0x000ee20000000a00 */
[----:B0-----:R-:W-:-:S07]  /*0060*/  IMAD.SHL.U32 R15, R8, 0x8, RZ ;  /* 0x00000008080f7824 */ /* 0x001fce00078e00ff */
[----:B------:R-:W0:Y:S08]  /*0070*/  LDC.64 R20, c[0x3][0x10] ;  /* 0x00c00400ff147b82 */ /* 0x000e300000000a00 */
[----:B------:R-:W4:Y:S01]  /*0080*/  LDC.64 R4, c[0x3][R15+0x48] ;  /* 0x00c012000f047b82 */ /* 0x000f220000000a00 */
[----:B-1----:R-:W-:Y:S01]  /*0090*/  IMAD.WIDE.U32 R2, R7, 0x48, R2 ;  /* 0x0000004807027825 */ /* 0x002fe200078e0002 */
[----:B------:R-:W-:-:S02]  /*00a0*/  SHF.L.U64.HI R7, R8, 0x3, R9 ;  /* 0x0000000308077819 */ /* 0x000fc40000010209 */
[----:B------:R-:W-:-:S05]  /*00b0*/  IADD3 R6, P0, PT, R2, R15, RZ ;  /* 0x0000000f02067210 */ /* 0x000fca0007f1e0ff */
[----:B------:R-:W-:Y:S01]  /*00c0*/  IMAD.X R7, R3, 0x1, R7, P0 ;  /* 0x0000000103077824 */ /* 0x000fe200000e0607 */
[----:B----4-:R-:W-:-:S04]  /*00d0*/  LEA R8, P1, R4, R2, 0x3 ;  /* 0x0000000204087211 */ /* 0x010fc800078218ff */
[----:B------:R-:W-:Y:S02]  /*00e0*/  LEA.HI.X R9, R4, R3, R5, 0x3, P1 ;  /* 0x0000000304097211 */ /* 0x000fe400008f1c05 */
[----:B--2---:R-:W2:Y:S04]  /*00f0*/  LDG.E.64 R4, desc[UR4][R6.64+0x268] ;  /* 0x0002680406047981 */ /* 0x004ea8000c1e1b00 */
[----:B------:R-:W2:Y:S04]  /*0100*/  LDG.E.64 R10, desc[UR4][R8.64+0xc88] ;  /* 0x000c8804080a7981 */ /* 0x000ea8000c1e1b00 */
[----:B------:R-:W4:Y:S01]  /*0110*/  LDG.E.64 R12, desc[UR4][R8.64+0x268] ;  /* 0x00026804080c7981 */ /* 0x000f22000c1e1b00 */
[----:B---3--:R-:W-:-:S04]  /*0120*/  IMAD.SHL.U32 R19, R16, 0x8, RZ ;  /* 0x0000000810137824 */ /* 0x008fc800078e00ff */
[----:B------:R-:W1:Y:S01]  /*0130*/  LDC.64 R14, c[0x3][R19+0x48] ;  /* 0x00c01200130e7b82 */ /* 0x000e620000000a00 */
[----:B--2---:R-:W-:Y:S01]  /*0140*/  DADD R10, R4, R10 ;  /* 0x00000000040a7229 */ /* 0x004fe2000000000a */
[----:B------:R-:W-:Y:S02]  /*0150*/  SHF.L.U64.HI R5, R16, 0x3, R17 ;  /* 0x0000000310057819 */ /* 0x000fe40000010211 */
[----:B------:R-:W-:Y:S02]  /*0160*/  IADD3 R4, P0, PT, R2, R19, RZ ;  /* 0x0000001302047210 */ /* 0x000fe40007f1e0ff */
[----:B-1----:R-:W-:-:S03]  /*0170*/  LEA R16, P1, R14, R2, 0x3 ;  /* 0x000000020e107211 */ /* 0x002fc600078218ff */
[----:B----4-:R-:W-:Y:S01]  /*0180*/  DADD R10, R10, -R12 ;  /* 0x000000000a0a7229 */ /* 0x010fe2000000080c */
[----:B------:R-:W-:Y:S01]  /*0190*/  IMAD.X R5, R3, 0x1, R5, P0 ;  /* 0x0000000103057824 */ /* 0x000fe200000e0605 */
[----:B------:R-:W-:-:S05]  /*01a0*/  LEA.HI.X R17, R14, R3, R15, 0x3, P1 ;  /* 0x000000030e117211 */ /* 0x000fca00008f1c0f */
[----:B------:R1:W-:Y:S04]  /*01b0*/  STG.E.64 desc[UR4][R6.64+0xc88], R10 ;  /* 0x000c880a06007986 */ /* 0x0003e8000c101b04 */
[----:B------:R-:W2:Y:S04]  /*01c0*/  LDG.E.64 R8, desc[UR4][R4.64+0x268] ;  /* 0x0002680404087981 */ /* 0x000ea8000c1e1b00 */
[----:B------:R-:W2:Y:S04]  /*01d0*/  LDG.E.64 R12, desc[UR4][R16.64+0xc88] ;  /* 0x000c8804100c7981 */ /* 0x000ea8000c1e1b00 */
[----:B------:R-:W3:Y:S01]  /*01e0*/  LDG.E.64 R14, desc[UR4][R16.64+0x268] ;  /* 0x00026804100e7981 */ /* 0x000ee2000c1e1b00 */
[----:B0-----:R-:W-:-:S04]  /*01f0*/  IMAD.SHL.U32 R23, R20, 0x8, RZ ;  /* 0x0000000814177824 */ /* 0x001fc800078e00ff */
[----:B------:R-:W0:Y:S01]  /*0200*/  LDC.64 R18, c[0x3][R23+0x48] ;  /* 0x00c0120017127b82 */ /* 0x000e220000000a00 */
[----:B--2---:R-:W-:Y:S01]  /*0210*/  DADD R8, R8, R12 ;  /* 0x0000000008087229 */ /* 0x004fe2000000000c */
[----:B------:R-:W-:Y:S02]  /*0220*/  SHF.L.U64.HI R13, R20, 0x3, R21 ;  /* 0x00000003140d7819 */ /* 0x000fe40000010215 */
[----:B------:R-:W-:Y:S02]  /*0230*/  IADD3 R12, P0, PT, R2, R23, RZ ;  /* 0x00000017020c7210 */ /* 0x000fe40007f1e0ff */
[----:B0-----:R-:W-:-:S03]  /*0240*/  LEA R20, P1, R18, R2, 0x3 ;  /* 0x0000000212147211 */ /* 0x001fc600078218ff */
[----:B---3--:R-:W-:Y:S01]  /*0250*/  DADD R8, R8, -R14 ;  /* 0x0000000008087229 */ /* 0x008fe2000000080e */
[----:B------:R-:W-:Y:S01]  /*0260*/  IMAD.X R13, R3, 0x1, R13, P0 ;  /* 0x00000001030d7824 */ /* 0x000fe200000e060d */
[----:B------:R-:W-:-:S05]  /*0270*/  LEA.HI.X R21, R18, R3, R19, 0x3, P1 ;  /* 0x0000000312157211 */ /* 0x000fca00008f1c13 */
[----:B------:R-:W-:Y:S04]  /*0280*/  STG.E.64 desc[UR4][R4.64+0xc88], R8 ;  /* 0x000c880804007986 */ /* 0x000fe8000c101b04 */
[----:B------:R-:W2:Y:S04]  /*0290*/  LDG.E.64 R2, desc[UR4][R12.64+0x268] ;  /* 0x000268040c027981 */ /* 0x000ea8000c1e1b00 */
[----:B-1----:R-:W2:Y:S04]  /*02a0*/  LDG.E.64 R6, desc[UR4][R20.64+0xc88] ;  /* 0x000c880414067981 */ /* 0x002ea8000c1e1b00 */
[----:B------:R-:W3:Y:S01]  /*02b0*/  LDG.E.64 R10, desc[UR4][R20.64+0x268] ;  /* 0x00026804140a7981 */ /* 0x000ee2000c1e1b00 */
[----:B--2---:R-:W-:-:S08]  /*02c0*/  DADD R2, R2, R6 ;  /* 0x0000000002027229 */ /* 0x004fd00000000006 */
[----:B---3--:R-:W-:-:S07]  /*02d0*/  DADD R2, R2, -R10 ;  /* 0x0000000002027229 */ /* 0x008fce000000080a */
[----:B------:R-:W-:Y:S01]  /*02e0*/  STG.E.64 desc[UR4][R12.64+0xc88], R2 ;  /* 0x000c88020c007986 */ /* 0x000fe2000c101b04 */
[----:B------:R-:W-:Y:S05]  /*02f0*/  EXIT ;  /* 0x000000000000794d */ /* 0x000fea0003800000 */
.L_x_10:
        /* <DEDUP_REMOVED lines=16> */
.L_x_34:


//--------------------- .text._Z17lbm_equilibrium_1P8lbm_vars --------------------------
	.section	.text._Z17lbm_equilibrium_1P8lbm_vars,"ax",@progbits
	.align	128
        .global         _Z17lbm_equilibrium_1P8lbm_vars
        .type           _Z17lbm_equilibrium_1P8lbm_vars,@function
        .size           _Z17lbm_equilibrium_1P8lbm_vars,(.L_x_35 - _Z17lbm_equilibrium_1P8lbm_vars)
        .other          _Z17lbm_equilibrium_1P8lbm_vars,@"STO_CUDA_ENTRY STV_DEFAULT"
_Z17lbm_equilibrium_1P8lbm_vars:
.text._Z17lbm_equilibrium_1P8lbm_vars:
[----:B------:R-:W-:Y:S01]  /*0000*/  LDC R1, c[0x0][0x37c] ;  /* 0x0000df00ff017b82 */ /* 0x000fe20000000800 */
[----:B------:R-:W0:Y:S07]  /*0010*/  S2R R11, SR_TID.X ;  /* 0x00000000000b7919 */ /* 0x000e2e0000002100 */
[----:B------:R-:W1:Y:S01]  /*0020*/  LDC.64 R2, c[0x0][0x380] ;  /* 0x0000e000ff027b82 */ /* 0x000e620000000a00 */
[----:B------:R-:W2:Y:S01]  /*0030*/  LDCU.64 UR4, c[0x0][0x358] ;  /* 0x00006b00ff0477ac */ /* 0x000ea20008000a00 */
[----:B------:R-:W3:Y:S01]  /*0040*/  LDCU.128 UR24, c[0x3][0xd0] ;  /* 0x00c01a00ff1877ac */ /* 0x000ee20008000c00 */
[----:B------:R-:W4:Y:S01]  /*0050*/  LDCU.128 UR8, c[0x3][0x90] ;  /* 0x00c01200ff0877ac */ /* 0x000f220008000c00 */
[----:B------:R-:W5:Y:S01]  /*0060*/  LDCU.128 UR12, c[0x3][0xe0] ;  /* 0x00c01c00ff0c77ac */ /* 0x000f620008000c00 */
[----:B------:R-:W5:Y:S01]  /*0070*/  LDCU.128 UR16, c[0x3][0xa0] ;  /* 0x00c01400ff1077ac */ /* 0x000f620008000c00 */
[----:B------:R-:W5:Y:S01]  /*0080*/  LDCU.128 UR20, c[0x3][0x100] ;  /* 0x00c02000ff1477ac */ /* 0x000f620008000c00 */
[----:B------:R-:W5:Y:S01]  /*0090*/  LDCU.64 UR6, c[0x3][0x160] ;  /* 0x00c02c00ff0677ac */ /* 0x000f620008000a00 */
[----:B0-----:R-:W-:-:S02]  /*00a0*/  LOP3.LUT R5, R11, 0x3, RZ, 0xc0, !PT ;  /* 0x000000030b057812 */ /* 0x001fc400078ec0ff */
[----:B------:R-:W-:-:S03]  /*00b0*/  SHF.R.U32.HI R11, RZ, 0x2, R11 ;  /* 0x00000002ff0b7819 */ /* 0x000fc6000001160b */
[----:B-1----:R-:W-:-:S04]  /*00c0*/  IMAD.WIDE.U32 R2, R5, 0x288, R2 ;  /* 0x0000028805027825 */ /* 0x002fc800078e0002 */
[----:B------:R-:W-:-:S05]  /*00d0*/  IMAD.WIDE.U32 R8, R5, -0x240, R2 ;  /* 0xfffffdc005087825 */ /* 0x000fca00078e0002 */
[----:B------:R-:W-:-:S03]  /*00e0*/  IADD3 R9, PT, PT, R9, -R5, RZ ;  /* 0x8000000509097210 */ /* 0x000fc60007ffe0ff */
[----:B------:R-:W-:-:S04]  /*00f0*/  IMAD.WIDE.U32 R4, R5, 0x48, R8 ;  /* 0x0000004805047825 */ /* 0x000fc800078e0008 */
[----:B------:R-:W-:-:S05]  /*0100*/  IMAD.WIDE.U32 R14, R11, 0x10, R4 ;  /* 0x000000100b0e7825 */ /* 0x000fca00078e0004 */
[----:B--2---:R-:W2:Y:S04]  /*0110*/  LDG.E.64 R4, desc[UR4][R14.64+0x30] ;  /* 0x000030040e047981 */ /* 0x004ea8000c1e1b00 */
[----:B------:R0:W2:Y:S01]  /*0120*/  LDG.E.64 R6, desc[UR4][R14.64+0x28] ;  /* 0x000028040e067981 */ /* 0x0000a2000c1e1b00 */
[----:B------:R-:W-:-:S06]  /*0130*/  IMAD.WIDE.U32 R8, R11, 0x8, R8 ;  /* 0x000000080b087825 */ /* 0x000fcc00078e0008 */
[----:B------:R-:W2:Y:S01]  /*0140*/  LDG.E.64 R8, desc[UR4][R8.64+0x20c8] ;  /* 0x0020c80408087981 */ /* 0x000ea2000c1e1b00 */
[----:B---3--:R-:W2:Y:S01]  /*0150*/  I2F.F64.S64 R20, UR26 ;  /* 0x0000001a00147d12 */ /* 0x008ea20008301c00 */
[----:B------:R-:W-:-:S07]  /*0160*/  IMAD.WIDE.U32 R2, R11, 0x48, R2 ;  /* 0x000000480b027825 */ /* 0x000fce00078e0002 */
[----:B----4-:R-:W-:Y:S08]  /*0170*/  I2F.F64.S64 R18, UR8 ;  /* 0x0000000800127d12 */ /* 0x010ff00008301c00 */
[----:B------:R-:W-:Y:S01]  /*0180*/  I2F.F64.S64 R12, UR10 ;  /* 0x0000000a000c7d12 */ /* 0x000fe20008301c00 */
[----:B------:R-:W1:Y:S07]  /*0190*/  LDCU.128 UR8, c[0x3][0xf0] ;  /* 0x00c01e00ff0877ac */ /* 0x000e6e0008000c00 */
[----:B-----5:R-:W3:Y:S08]  /*01a0*/  I2F.F64.S64 R16, UR14 ;  /* 0x0000000e00107d12 */ /* 0x020ef00008301c00 */
[----:B------:R-:W4:Y:S01]  /*01b0*/  I2F.F64.S64 R22, UR12 ;  /* 0x0000000c00167d12 */ /* 0x000f220008301c00 */
[----:B------:R-:W5:Y:S07]  /*01c0*/  LDCU.128 UR12, c[0x3][0x130] ;  /* 0x00c02600ff0c77ac */ /* 0x000f6e0008000c00 */
[----:B0-----:R-:W0:Y:S01]  /*01d0*/  I2F.F64.S64 R14, UR16 ;  /* 0x00000010000e7d12 */ /* 0x001e220008301c00 */
[----:B--2---:R-:W-:-:S02]  /*01e0*/  DMUL R20, R4, R20 ;  /* 0x0000001404147228 */ /* 0x004fc40000000000 */
[C---:B---3--:R-:W-:Y:S02]  /*01f0*/  DMUL R24, R4.reuse, R16 ;  /* 0x0000001004187228 */ /* 0x048fe40000000000 */
[----:B----4-:R-:W-:-:S03]  /*0200*/  DMUL R22, R4, R22 ;  /* 0x0000001604167228 */ /* 0x010fc60000000000 */
[----:B------:R-:W-:Y:S01]  /*0210*/  I2F.F64.S64 R16, UR18 ;  /* 0x0000001200107d12 */ /* 0x000fe20008301c00 */
[----:B------:R-:W2:Y:S01]  /*0220*/  LDCU.128 UR16, c[0x3][0xb0] ;  /* 0x00c01600ff1077ac */ /* 0x000ea20008000c00 */
[C---:B------:R-:W-:Y:S02]  /*0230*/  DFMA R20, R6.reuse, R18, R20 ;  /* 0x000000120614722b */ /* 0x040fe40000000014 */
[C---:B0-----:R-:W-:Y:S02]  /*0240*/  DFMA R26, R6.reuse, R14, R24 ;  /* 0x0000000e061a722b */ /* 0x041fe40000000018 */
[----:B------:R-:W-:Y:S02]  /*0250*/  DFMA R12, R6, R12, R22 ;  /* 0x0000000c060c722b */ /* 0x000fe40000000016 */
[----:B-1----:R-:W0:Y:S02]  /*0260*/  I2F.F64.S64 R18, UR8 ;  /* 0x0000000800127d12 */ /* 0x002e240008301c00 */
[----:B------:R-:W-:-:S02]  /*0270*/  DMUL R20, R20, 3 ;  /* 0x4008000014147828 */ /* 0x000fc40000000000 */
[----:B------:R-:W-:Y:S02]  /*0280*/  DMUL R26, R26, 3 ;  /* 0x400800001a1a7828 */ /* 0x000fe40000000000 */
[----:B------:R-:W-:-:S04]  /*0290*/  DMUL R24, R12, 3 ;  /* 0x400800000c187828 */ /* 0x000fc80000000000 */
[C---:B------:R-:W-:Y:S02]  /*02a0*/  DADD R14, R20.reuse, 1 ;  /* 0x3ff00000140e7429 */ /* 0x040fe40000000000 */
[----:B------:R-:W-:Y:S02]  /*02b0*/  DMUL R20, R20, R20 ;  /* 0x0000001414147228 */ /* 0x000fe40000000000 */
[----:B0-----:R-:W-:Y:S02]  /*02c0*/  DMUL R18, R4, R18 ;  /* 0x0000001204127228 */ /* 0x001fe40000000000 */
[C---:B------:R-:W-:Y:S02]  /*02d0*/  DADD R22, R26.reuse, 1 ;  /* 0x3ff000001a167429 */ /* 0x040fe40000000000 */
[----:B------:R-:W-:Y:S02]  /*02e0*/  DMUL R26, R26, R26 ;  /* 0x0000001a1a1a7228 */ /* 0x000fe40000000000 */
[----:B------:R-:W-:-:S02]  /*02f0*/  DFMA R12, R20, 0.5, R14 ;  /* 0x3fe00000140c782b */ /* 0x000fc4000000000e */
[----:B------:R-:W-:Y:S01]  /*0300*/  DFMA R16, R6, R16, R18 ;  /* 0x000000100610722b */ /* 0x000fe20000000012 */
[----:B------:R-:W0:Y:S01]  /*0310*/  I2F.F64.S64 R14, UR10 ;  /* 0x0000000a000e7d12 */ /* 0x000e220008301c00 */
[C---:B------:R-:W-:Y:S01]  /*0320*/  DADD R20, R24.reuse, 1 ;  /* 0x3ff0000018147429 */ /* 0x040fe20000000000 */
[----:B------:R-:W1:Y:S01]  /*0330*/  LDCU.128 UR8, c[0x3][0x120] ;  /* 0x00c02400ff0877ac */ /* 0x000e620008000c00 */
[----:B------:R-:W-:Y:S02]  /*0340*/  DMUL R24, R24, R24 ;  /* 0x0000001818187228 */ /* 0x000fe40000000000 */
[----:B------:R-:W-:Y:S02]  /*0350*/  DMUL R18, R4, R4 ;  /* 0x0000000404127228 */ /* 0x000fe40000000000 */
[----:B------:R-:W-:Y:S02]  /*0360*/  DMUL R16, R16, 3 ;  /* 0x4008000010107828 */ /* 0x000fe40000000000 */
[----:B------:R-:W-:-:S02]  /*0370*/  DFMA R22, R26, 0.5, R22 ;  /* 0x3fe000001a16782b */ /* 0x000fc40000000016 */
[----:B------:R-:W-:Y:S02]  /*0380*/  DFMA R20, R24, 0.5, R20 ;  /* 0x3fe000001814782b */ /* 0x000fe40000000014 */
[----:B--2---:R-:W2:Y:S01]  /*0390*/  I2F.F64.S64 R24, UR16 ;  /* 0x0000001000187d12 */ /* 0x004ea20008301c00 */
[----:B------:R-:W-:Y:S02]  /*03a0*/  DFMA R18, R6, R6, R18 ;  /* 0x000000060612722b */ /* 0x000fe40000000012 */
[C---:B------:R-:W-:Y:S02]  /*03b0*/  DADD R26, R16.reuse, 1 ;  /* 0x3ff00000101a7429 */ /* 0x040fe40000000000 */
[----:B------:R-:W-:-:S04]  /*03c0*/  DMUL R16, R16, R16 ;  /* 0x0000001010107228 */ /* 0x000fc80000000000 */
[----:B------:R-:W-:-:S04]  /*03d0*/  DFMA R20, R18, -1.5, R20 ;  /* 0xbff800001214782b */ /* 0x000fc80000000014 */
[----:B------:R-:W-:Y:S02]  /*03e0*/  DFMA R16, R16, 0.5, R26 ;  /* 0x3fe000001010782b */ /* 0x000fe4000000001a */
[----:B0-----:R-:W-:Y:S02]  /*03f0*/  DMUL R26, R4, R14 ;  /* 0x0000000e041a7228 */ /* 0x001fe40000000000 */
[----:B------:R-:W-:Y:S02]  /*0400*/  DFMA R14, R18, -1.5, R12 ;  /* 0xbff80000120e782b */ /* 0x000fe4000000000c */
[----:B-1----:R-:W-:-:S04]  /*0410*/  DMUL R12, R8, UR8 ;  /* 0x00000008080c7c28 */ /* 0x002fc80008000000 */
[----:B--2---:R-:W-:Y:S02]  /*0420*/  DFMA R24, R6, R24, R26 ;  /* 0x000000180618722b */ /* 0x004fe4000000001a */
[----:B------:R-:W-:Y:S02]  /*0430*/  DFMA R26, R18, -1.5, R22 ;  /* 0xbff80000121a782b */ /* 0x000fe40000000016 */
[----:B------:R-:W-:Y:S02]  /*0440*/  DMUL R12, R12, R14 ;  /* 0x0000000e0c0c7228 */ /* 0x000fe40000000000 */
[----:B------:R-:W-:Y:S01]  /*0450*/  DMUL R14, R8, UR10 ;  /* 0x0000000a080e7c28 */ /* 0x000fe20008000000 */
[----:B------:R-:W0:Y:S01]  /*0460*/  LDCU.128 UR8, c[0x3][0x140] ;  /* 0x00c02800ff0877ac */ /* 0x000e220008000c00 */
[----:B------:R-:W-:-:S03]  /*0470*/  DMUL R24, R24, 3 ;  /* 0x4008000018187828 */ /* 0x000fc60000000000 */
[----:B------:R1:W-:Y:S03]  /*0480*/  STG.E.64 desc[UR4][R2.64+0x268], R12 ;  /* 0x0002680c02007986 */ /* 0x0003e6000c101b04 */
[----:B------:R-:W-:Y:S02]  /*0490*/  DMUL R14, R14, R20 ;  /* 0x000000140e0e7228 */ /* 0x000fe40000000000 */
[----:B-----5:R-:W-:Y:S02]  /*04a0*/  DMUL R20, R8, UR12 ;  /* 0x0000000c08147c28 */ /* 0x020fe40008000000 */
[C---:B------:R-:W-:Y:S02]  /*04b0*/  DADD R22, R24.reuse, 1 ;  /* 0x3ff0000018167429 */ /* 0x040fe40000000000 */
[----:B------:R-:W-:Y:S01]  /*04c0*/  DMUL R24, R24, R24 ;  /* 0x0000001818187228 */ /* 0x000fe20000000000 */
[----:B------:R-:W-:Y:S03]  /*04d0*/  STG.E.64 desc[UR4][R2.64+0x270], R14 ;  /* 0x0002700e02007986 */ /* 0x000fe6000c101b04 */
[----:B------:R-:W-:-:S02]  /*04e0*/  DMUL R20, R20, R26 ;  /* 0x0000001a14147228 */ /* 0x000fc40000000000 */
[----:B------:R-:W-:Y:S02]  /*04f0*/  DFMA R26, R18, -1.5, R16 ;  /* 0xbff80000121a782b */ /* 0x000fe40000000010 */
[----:B------:R-:W-:Y:S01]  /*0500*/  DMUL R16, R8, UR14 ;  /* 0x0000000e08107c28 */ /* 0x000fe20008000000 */
[----:B------:R-:W2:Y:S01]  /*0510*/  LDCU.128 UR12, c[0x3][0xc0] ;  /* 0x00c01800ff0c77ac */ /* 0x000ea20008000c00 */
[----:B------:R-:W-:Y:S01]  /*0520*/  DFMA R24, R24, 0.5, R22 ;  /* 0x3fe000001818782b */ /* 0x000fe20000000016 */
[----:B------:R-:W-:Y:S05]  /*0530*/  STG.E.64 desc[UR4][R2.64+0x278], R20 ;  /* 0x0002781402007986 */ /* 0x000fea000c101b04 */
[----:B------:R-:W-:-:S02]  /*0540*/  DMUL R22, R16, R26 ;  /* 0x0000001a10167228 */ /* 0x000fc40000000000 */
[----:B------:R-:W-:Y:S02]  /*0550*/  DFMA R26, R18, -1.5, R24 ;  /* 0xbff80000121a782b */ /* 0x000fe40000000018 */
[----:B0-----:R-:W-:Y:S01]  /*0560*/  DMUL R16, R8, UR8 ;  /* 0x0000000808107c28 */ /* 0x001fe20008000000 */
[----:B------:R-:W0:Y:S02]  /*0570*/  I2F.F64.S64 R24, UR20 ;  /* 0x0000001400187d12 */ /* 0x000e240008301c00 */
[----:B------:R-:W-:Y:S05]  /*0580*/  STG.E.64 desc[UR4][R2.64+0x280], R22 ;  /* 0x0002801602007986 */ /* 0x000fea000c101b04 */
[----:B------:R-:W-:Y:S01]  /*0590*/  DMUL R16, R16, R26 ;  /* 0x0000001a10107228 */ /* 0x000fe20000000000 */
[----:B--2---:R-:W-:Y:S06]  /*05a0*/  I2F.F64.S64 R10, UR12 ;  /* 0x0000000c000a7d12 */ /* 0x004fec0008301c00 */
[----:B------:R-:W-:Y:S01]  /*05b0*/  STG.E.64 desc[UR4][R2.64+0x288], R16 ;  /* 0x0002881002007986 */ /* 0x000fe2000c101b04 */
[----:B0-----:R-:W-:Y:S01]  /*05c0*/  DMUL R24, R4, R24 ;  /* 0x0000001804187228 */ /* 0x001fe20000000000 */
[----:B------:R-:W0:Y:S01]  /*05d0*/  I2F.F64.S64 R26, UR18 ;  /* 0x00000012001a7d12 */ /* 0x000e220008301c00 */
[----:B------:R-:W2:Y:S06]  /*05e0*/  LDCU.128 UR16, c[0x3][0x110] ;  /* 0x00c02200ff1077ac */ /* 0x000eac0008000c00 */
[----:B0-----:R-:W-:-:S08]  /*05f0*/  DFMA R24, R6, R26, R24 ;  /* 0x0000001a0618722b */ /* 0x001fd00000000018 */
[----:B------:R-:W-:-:S08]  /*0600*/  DMUL R24, R24, 3 ;  /* 0x4008000018187828 */ /* 0x000fd00000000000 */
[C---:B------:R-:W-:Y:S02]  /*0610*/  DADD R26, R24.reuse, 1 ;  /* 0x3ff00000181a7429 */ /* 0x040fe40000000000 */
[----:B------:R-:W-:-:S08]  /*0620*/  DMUL R24, R24, R24 ;  /* 0x0000001818187228 */ /* 0x000fd00000000000 */
[----:B------:R-:W-:-:S08]  /*0630*/  DFMA R24, R24, 0.5, R26 ;  /* 0x3fe000001818782b */ /* 0x000fd0000000001a */
[----:B------:R-:W-:Y:S02]  /*0640*/  DFMA R26, R18, -1.5, R24 ;  /* 0xbff80000121a782b */ /* 0x000fe40000000018 */
[----:B------:R-:W-:Y:S01]  /*0650*/  DMUL R24, R8, UR10 ;  /* 0x0000000a08187c28 */ /* 0x000fe20008000000 */
[----:B------:R-:W0:Y:S07]  /*0660*/  LDCU.128 UR8, c[0x3][0x150] ;  /* 0x00c02a00ff0877ac */ /* 0x000e2e0008000c00 */
[----:B------:R-:W-:Y:S01]  /*0670*/  DMUL R24, R24, R26 ;  /* 0x0000001a18187228 */ /* 0x000fe20000000000 */
[----:B------:R-:W3:Y:S06]  /*0680*/  I2F.F64.S64 R26, UR22 ;  /* 0x00000016001a7d12 */ /* 0x000eec0008301c00 */
[----:B------:R-:W-:Y:S01]  /*0690*/  STG.E.64 desc[UR4][R2.64+0x290], R24 ;  /* 0x0002901802007986 */ /* 0x000fe2000c101b04 */
[----:B---3--:R-:W-:-:S08]  /*06a0*/  DMUL R26, R4, R26 ;  /* 0x0000001a041a7228 */ /* 0x008fd00000000000 */
[----:B------:R-:W-:-:S08]  /*06b0*/  DFMA R10, R6, R10, R26 ;  /* 0x0000000a060a722b */ /* 0x000fd0000000001a */
[----:B------:R-:W-:-:S08]  /*06c0*/  DMUL R10, R10, 3 ;  /* 0x400800000a0a7828 */ /* 0x000fd00000000000 */
[C---:B------:R-:W-:Y:S02]  /*06d0*/  DADD R26, R10.reuse, 1 ;  /* 0x3ff000000a1a7429 */ /* 0x040fe40000000000 */
[----:B------:R-:W-:-:S08]  /*06e0*/  DMUL R10, R10, R10 ;  /* 0x0000000a0a0a7228 */ /* 0x000fd00000000000 */
[----:B------:R-:W-:Y:S02]  /*06f0*/  DFMA R10, R10, 0.5, R26 ;  /* 0x3fe000000a0a782b */ /* 0x000fe4000000001a */
[----:B0-----:R-:W-:-:S06]  /*0700*/  DMUL R26, R8, UR8 ;  /* 0x00000008081a7c28 */ /* 0x001fcc0008000000 */
[----:B------:R-:W-:Y:S02]  /*0710*/  DFMA R28, R18, -1.5, R10 ;  /* 0xbff80000121c782b */ /* 0x000fe4000000000a */
[----:B--2---:R-:W0:Y:S06]  /*0720*/  I2F.F64.S64 R10, UR16 ;  /* 0x00000010000a7d12 */ /* 0x004e2c0008301c00 */
[----:B------:R-:W-:Y:S02]  /*0730*/  DMUL R26, R26, R28 ;  /* 0x0000001c1a1a7228 */ /* 0x000fe40000000000 */
[----:B------:R-:W2:Y:S05]  /*0740*/  I2F.F64.S64 R28, UR14 ;  /* 0x0000000e001c7d12 */ /* 0x000eaa0008301c00 */
[----:B------:R-:W-:Y:S01]  /*0750*/  STG.E.64 desc[UR4][R2.64+0x298], R26 ;  /* 0x0002981a02007986 */ /* 0x000fe2000c101b04 */
[----:B0-----:R-:W-:-:S08]  /*0760*/  DMUL R10, R4, R10 ;  /* 0x0000000a040a7228 */ /* 0x001fd00000000000 */
[----:B--2---:R-:W-:-:S08]  /*0770*/  DFMA R10, R6, R28, R10 ;  /* 0x0000001c060a722b */ /* 0x004fd0000000000a */
[----:B------:R-:W-:-:S08]  /*0780*/  DMUL R10, R10, 3 ;  /* 0x400800000a0a7828 */ /* 0x000fd00000000000 */
[C---:B------:R-:W-:Y:S02]  /*0790*/  DADD R28, R10.reuse, 1 ;  /* 0x3ff000000a1c7429 */ /* 0x040fe40000000000 */
[----:B------:R-:W-:-:S08]  /*07a0*/  DMUL R10, R10, R10 ;  /* 0x0000000a0a0a7228 */ /* 0x000fd00000000000 */
[----:B------:R-:W-:-:S08]  /*07b0*/  DFMA R10, R10, 0.5, R28 ;  /* 0x3fe000000a0a782b */ /* 0x000fd0000000001c */
[----:B-1----:R-:W-:Y:S02]  /*07c0*/  DFMA R12, R18, -1.5, R10 ;  /* 0xbff80000120c782b */ /* 0x002fe4000000000a */
[C---:B------:R-:W-:Y:S02]  /*07d0*/  DMUL R10, R8.reuse, UR10 ;  /* 0x0000000a080a7c28 */ /* 0x040fe40008000000 */
[----:B------:R-:W-:-:S06]  /*07e0*/  DMUL R8, R8, UR6 ;  /* 0x0000000608087c28 */ /* 0x000fcc0008000000 */
[----:B------:R-:W-:Y:S01]  /*07f0*/  DMUL R10, R10, R12 ;  /* 0x0000000c0a0a7228 */ /* 0x000fe20000000000 */
[----:B------:R-:W0:Y:S06]  /*0800*/  I2F.F64.S64 R12, UR18 ;  /* 0x00000012000c7d12 */ /* 0x000e2c0008301c00 */
[----:B------:R-:W-:Y:S01]  /*0810*/  STG.E.64 desc[UR4][R2.64+0x2a0], R10 ;  /* 0x0002a00a02007986 */ /* 0x000fe2000c101b04 */
[----:B0-----:R-:W-:Y:S01]  /*0820*/  DMUL R12, R4, R12 ;  /* 0x0000000c040c7228 */ /* 0x001fe20000000000 */
[----:B------:R-:W0:Y:S07]  /*0830*/  I2F.F64.S64 R4, UR24 ;  /* 0x0000001800047d12 */ /* 0x000e2e0008301c00 */
[----:B0-----:R-:W-:-:S08]  /*0840*/  DFMA R4, R6, R4, R12 ;  /* 0x000000040604722b */ /* 0x001fd0000000000c */
[----:B------:R-:W-:-:S08]  /*0850*/  DMUL R4, R4, 3 ;  /* 0x4008000004047828 */ /* 0x000fd00000000000 */
[C---:B------:R-:W-:Y:S02]  /*0860*/  DADD R6, R4.reuse, 1 ;  /* 0x3ff0000004067429 */ /* 0x040fe40000000000 */
[----:B------:R-:W-:-:S08]  /*0870*/  DMUL R4, R4, R4 ;  /* 0x0000000404047228 */ /* 0x000fd00000000000 */
[----:B------:R-:W-:-:S08]  /*0880*/  DFMA R4, R4, 0.5, R6 ;  /* 0x3fe000000404782b */ /* 0x000fd00000000006 */
[----:B------:R-:W-:-:S08]  /*0890*/  DFMA R4, R18, -1.5, R4 ;  /* 0xbff800001204782b */ /* 0x000fd00000000004 */
[----:B------:R-:W-:-:S07]  /*08a0*/  DMUL R4, R8, R4 ;  /* 0x0000000408047228 */ /* 0x000fce0000000000 */
[----:B------:R-:W-:Y:S01]  /*08b0*/  STG.E.64 desc[UR4][R2.64+0x2a8], R4 ;  /* 0x0002a80402007986 */ /* 0x000fe2000c101b04 */
[----:B------:R-:W-:Y:S05]  /*08c0*/  EXIT ;  /* 0x000000000000794d */ /* 0x000fea0003800000 */
.L_x_11:
        /* <DEDUP_REMOVED lines=11> */
.L_x_35:


//--------------------- .text._Z11lbm_densityP8lbm_vars --------------------------
	.section	.text._Z11lbm_densityP8lbm_vars,"ax",@progbits
	.align	128
        .global         _Z11lbm_densityP8lbm_vars
        .type           _Z11lbm_densityP8lbm_vars,@function
        .size           _Z11lbm_densityP8lbm_vars,(.L_x_30 - _Z11lbm_densityP8lbm_vars)
        .other          _Z11lbm_densityP8lbm_vars,@"STO_CUDA_ENTRY STV_DEFAULT"
_Z11lbm_densityP8lbm_vars:
.text._Z11lbm_densityP8lbm_vars:
[----:B------:R-:W-:Y:S01]  /*0000*/  LDC R1, c[0x0][0x37c] ;  /* 0x0000df00ff017b82 */ /* 0x000fe20000000800 */
[----:B------:R-:W0:Y:S07]  /*0010*/  S2R R11, SR_TID.X ;  /* 0x00000000000b7919 */ /* 0x000e2e0000002100 */
[----:B------:R-:W0:Y:S01]  /*0020*/  LDC.64 R16, c[0x0][0x380] ;  /* 0x0000e000ff107b82 */ /* 0x000e220000000a00 */
[----:B------:R-:W1:Y:S07]  /*0030*/  LDCU.64 UR4, c[0x0][0x358] ;  /* 0x00006b00ff0477ac */ /* 0x000e6e0008000a00 */
[----:B------:R-:W2:Y:S08]  /*0040*/  LDC.64 R26, c[0x3][0x30] ;  /* 0x00c00c00ff1a7b82 */ /* 0x000eb00000000a00 */
[----:B------:R-:W3:Y:S08]  /*0050*/  LDC.64 R18, c[0x3][0x18] ;  /* 0x00c00600ff127b82 */ /* 0x000ef00000000a00 */
[----:B------:R-:W4:Y:S01]  /*0060*/  LDC.64 R28, c[0x3][0x38] ;  /* 0x00c00e00ff1c7b82 */ /* 0x000f220000000a00 */
[----:B0-----:R-:W-:-:S07]  /*0070*/  IMAD.WIDE.U32 R16, R11, 0x48, R16 ;  /* 0x000000480b107825 */ /* 0x001fce00078e0010 */
[----:B------:R-:W0:Y:S01]  /*0080*/  LDC.64 R20, c[0x3][0x20] ;  /* 0x00c00800ff147b82 */ /* 0x000e220000000a00 */
[----:B------:R-:W-:-:S07]  /*0090*/  IMAD.WIDE.U32 R2, R11, -0x38, R16 ;  /* 0xffffffc80b027825 */ /* 0x000fce00078e0010 */
[----:B------:R-:W5:Y:S01]  /*00a0*/  LDC.64 R24, c[0x3][0x28] ;  /* 0x00c00a00ff187b82 */ /* 0x000f620000000a00 */
[----:B------:R-:W-:Y:S02]  /*00b0*/  IMAD.IADD R5, R3, 0x1, -R11 ;  /* 0x0000000103057824 */ /* 0x000fe400078e0a0b */
[----:B------:R-:W-:-:S05]  /*00c0*/  IMAD.MOV.U32 R4, RZ, RZ, R2 ;  /* 0x000000ffff047224 */ /* 0x000fca00078e0002 */
[----:B-1----:R-:W5:Y:S01]  /*00d0*/  LDG.E.64 R12, desc[UR4][R4.64+0x28] ;  /* 0x00002804040c7981 */ /* 0x002f62000c1e1b00 */
[----:B------:R-:W1:Y:S01]  /*00e0*/  LDC.64 R14, c[0x3][0x40] ;  /* 0x00c01000ff0e7b82 */ /* 0x000e620000000a00 */
[-C--:B--2---:R-:W-:Y:S02]  /*00f0*/  LEA R8, P1, R26, R16.reuse, 0x3 ;  /* 0x000000101a087211 */ /* 0x084fe400078218ff */
[-C--:B---3--:R-:W-:Y:S02]  /*0100*/  LEA R6, P0, R18, R16.reuse, 0x3 ;  /* 0x0000001012067211 */ /* 0x088fe400078018ff */
[-C--:B------:R-:W-:Y:S02]  /*0110*/  LEA.HI.X R9, R26, R17.reuse, R27, 0x3, P1 ;  /* 0x000000111a097211 */ /* 0x080fe400008f1c1b */
[----:B------:R-:W-:Y:S02]  /*0120*/  LEA.HI.X R7, R18, R17, R19, 0x3, P0 ;  /* 0x0000001112077211 */ /* 0x000fe400000f1c13 */
[----:B----4-:R-:W-:-:S02]  /*0130*/  LEA R22, P2, R28, R16, 0x3 ;  /* 0x000000101c167211 */ /* 0x010fc400078418ff */
[-C--:B0-----:R-:W-:Y:S01]  /*0140*/  LEA R26, P0, R20, R16.reuse, 0x3 ;  /* 0x00000010141a7211 */ /* 0x081fe200078018ff */
[----:B------:R-:W2:Y:S01]  /*0150*/  LDG.E.64 R8, desc[UR4][R8.64+0xc88] ;  /* 0x000c880408087981 */ /* 0x000ea2000c1e1b00 */
[-C--:B------:R-:W-:Y:S02]  /*0160*/  LEA.HI.X R23, R28, R17.reuse, R29, 0x3, P2 ;  /* 0x000000111c177211 */ /* 0x080fe400010f1c1d */
[----:B-----5:R-:W-:Y:S01]  /*0170*/  LEA R18, P1, R24, R16, 0x3 ;  /* 0x0000001018127211 */ /* 0x020fe200078218ff */
[----:B------:R-:W3:Y:S01]  /*0180*/  LDG.E.64 R6, desc[UR4][R6.64+0xc88] ;  /* 0x000c880406067981 */ /* 0x000ee2000c1e1b00 */
[----:B------:R-:W-:-:S03]  /*0190*/  LEA.HI.X R27, R20, R17, R21, 0x3, P0 ;  /* 0x00000011141b7211 */ /* 0x000fc600000f1c15 */
[----:B------:R-:W4:Y:S01]  /*01a0*/  LDG.E.64 R22, desc[UR4][R22.64+0xc88] ;  /* 0x000c880416167981 */ /* 0x000f22000c1e1b00 */
[-C--:B------:R-:W-:Y:S02]  /*01b0*/  LEA.HI.X R19, R24, R17.reuse, R25, 0x3, P1 ;  /* 0x0000001118137211 */ /* 0x080fe400008f1c19 */
[C---:B-1----:R-:W-:Y:S01]  /*01c0*/  LEA R28, P0, R14.reuse, R16, 0x3 ;  /* 0x000000100e1c7211 */ /* 0x042fe200078018ff */
[----:B------:R-:W5:Y:S03]  /*01d0*/  LDG.E.64 R20, desc[UR4][R26.64+0xc88] ;  /* 0x000c88041a147981 */ /* 0x000f66000c1e1b00 */
[----:B------:R-:W-:Y:S01]  /*01e0*/  LEA.HI.X R29, R14, R17, R15, 0x3, P0 ;  /* 0x000000110e1d7211 */ /* 0x000fe200000f1c0f */
[----:B------:R-:W4:Y:S04]  /*01f0*/  LDG.E.64 R18, desc[UR4][R18.64+0xc88] ;  /* 0x000c880412127981 */ /* 0x000f28000c1e1b00 */
[----:B------:R0:W4:Y:S01]  /*0200*/  LDG.E.64 R14, desc[UR4][R28.64+0xc88] ;  /* 0x000c88041c0e7981 */ /* 0x000122000c1e1b00 */
[----:B------:R-:W-:Y:S01]  /*0210*/  BSSY.RECONVERGENT B0, `(.L_x_12) ;  /* 0x0000017000007945 */ /* 0x000fe20003800200 */
[----:B------:R-:W-:-:S06]  /*0220*/  DADD R12, -R12, 1 ;  /* 0x3ff000000c0c7429 */ /* 0x000fcc0000000100 */
[----:B------:R-:W1:Y:S04]  /*0230*/  MUFU.RCP64H R17, R13 ;  /* 0x0000000d00117308 */ /* 0x000e680000001800 */
[----:B------:R-:W-:-:S06]  /*0240*/  VIADD R16, R13, 0x300402 ;  /* 0x003004020d107836 */ /* 0x000fcc0000000000 */
[----:B-1----:R-:W-:-:S08]  /*0250*/  DFMA R24, -R12, R16, 1 ;  /* 0x3ff000000c18742b */ /* 0x002fd00000000110 */
[----:B0-----:R-:W-:Y:S02]  /*0260*/  DFMA R28, R24, R24, R24 ;  /* 0x00000018181c722b */ /* 0x001fe40000000018 */
[----:B---3--:R-:W-:Y:S02]  /*0270*/  DADD R24, RZ, R6 ;  /* 0x00000000ff187229 */ /* 0x008fe40000000006 */
[----:B--2---:R-:W-:Y:S01]  /*0280*/  DADD R8, RZ, R8 ;  /* 0x00000000ff087229 */ /* 0x004fe20000000008 */
[----:B------:R-:W-:-:S03]  /*0290*/  FSETP.GEU.AND P0, PT, |R16|, 5.8789094863358348022e-39, PT ;  /* 0x004004021000780b */ /* 0x000fc60003f0e200 */
[----:B------:R-:W-:Y:S02]  /*02a0*/  DFMA R6, R16, R28, R16 ;  /* 0x0000001c1006722b */ /* 0x000fe40000000010 */
[----:B-----5:R-:W-:Y:S02]  /*02b0*/  DADD R20, R24, R20 ;  /* 0x0000000018147229 */ /* 0x020fe40000000014 */
[----:B----4-:R-:W-:-:S04]  /*02c0*/  DADD R8, R8, R22 ;  /* 0x0000000008087229 */ /* 0x010fc80000000016 */
[----:B------:R-:W-:Y:S02]  /*02d0*/  DFMA R22, -R12, R6, 1 ;  /* 0x3ff000000c16742b */ /* 0x000fe40000000106 */
[----:B------:R-:W-:Y:S02]  /*02e0*/  DADD R18, R20, R18 ;  /* 0x0000000014127229 */ /* 0x000fe40000000012 */
[----:B------:R-:W-:-:S04]  /*02f0*/  DADD R14, R8, R14 ;  /* 0x00000000080e7229 */ /* 0x000fc8000000000e */
[----:B------:R-:W-:Y:S01]  /*0300*/  DFMA R6, R6, R22, R6 ;  /* 0x000000160606722b */ /* 0x000fe20000000006 */
[----:B------:R-:W-:Y:S10]  /*0310*/  @P0 BRA `(.L_x_13) ;  /* 0x0000000000180947 */ /* 0x000ff40003800000 */
[----:B------:R-:W-:-:S05]  /*0320*/  LOP3.LUT R0, R13, 0x7fffffff, RZ, 0xc0, !PT ;  /* 0x7fffffff0d007812 */ /* 0x000fca00078ec0ff */
[----:B------:R-:W-:Y:S01]  /*0330*/  VIADD R17, R0, 0xfff00000 ;  /* 0xfff0000000117836 */ /* 0x000fe20000000000 */
[----:B------:R-:W-:-:S07]  /*0340*/  MOV R0, 0x360 ;  /* 0x0000036000007802 */ /* 0x000fce0000000f00 */
[----:B------:R-:W-:Y:S05]  /*0350*/  CALL.REL.NOINC `($__internal_0_$__cuda_sm20_dblrcp_rn_slowpath_v3) ;  /* 0x0000000000287944 */ /* 0x000fea0003c00000 */
[----:B------:R-:W-:Y:S02]  /*0360*/  IMAD.MOV.U32 R6, RZ, RZ, R8 ;  /* 0x000000ffff067224 */ /* 0x000fe400078e0008 */
[----:B------:R-:W-:-:S07]  /*0370*/  IMAD.MOV.U32 R7, RZ, RZ, R9 ;  /* 0x000000ffff077224 */ /* 0x000fce00078e0009 */
.L_x_13:
[----:B------:R-:W-:Y:S05]  /*0380*/  BSYNC.RECONVERGENT B0 ;  /* 0x0000000000007941 */ /* 0x000fea0003800200 */
.L_x_12:
[----:B------:R-:W-:Y:S01]  /*0390*/  DFMA R14, R14, 2, R18 ;  /* 0x400000000e0e782b */ /* 0x000fe20000000012 */
[----:B------:R-:W-:-:S03]  /*03a0*/  IMAD.WIDE.U32 R8, R11, 0x8, RZ ;  /* 0x000000080b087825 */ /* 0x000fc600078e00ff */
[----:B------:R-:W-:-:S04]  /*03b0*/  IADD3 R2, P0, PT, -R8, R2, RZ ;  /* 0x0000000208027210 */ /* 0x000fc80007f1e1ff */
[----:B------:R-:W-:Y:S01]  /*03c0*/  DMUL R6, R14, R6 ;  /* 0x000000060e067228 */ /* 0x000fe20000000000 */
[----:B------:R-:W-:-:S06]  /*03d0*/  IMAD.X R3, R5, 0x1, ~R9, P0 ;  /* 0x0000000105037824 */ /* 0x000fcc00000e0e09 */
[----:B------:R-:W-:Y:S01]  /*03e0*/  STG.E.64 desc[UR4][R2.64+0x20c8], R6 ;  /* 0x0020c80602007986 */ /* 0x000fe2000c101b04 */
[----:B------:R-:W-:Y:S05]  /*03f0*/  EXIT ;  /* 0x000000000000794d */ /* 0x000fea0003800000 */
        .weak           $__internal_0_$__cuda_sm20_dblrcp_rn_slowpath_v3
        .type           $__internal_0_$__cuda_sm20_dblrcp_rn_slowpath_v3,@function
        .size           $__internal_0_$__cuda_sm20_dblrcp_rn_slowpath_v3,(.L_x_30 - $__internal_0_$__cuda_sm20_dblrcp_rn_slowpath_v3)
$__internal_0_$__cuda_sm20_dblrcp_rn_slowpath_v3:
[----:B------:R-:W-:Y:S01]  /*0400*/  IMAD.MOV.U32 R6, RZ, RZ, R12 ;  /* 0x000000ffff067224 */ /* 0x000fe200078e000c */
[----:B------:R-:W-:Y:S01]  /*0410*/  BSSY.RECONVERGENT B1, `(.L_x_14) ;  /* 0x0000026000017945 */ /* 0x000fe20003800200 */
[----:B------:R-:W-:-:S06]  /*0420*/  IMAD.MOV.U32 R7, RZ, RZ, R13 ;  /* 0x000000ffff077224 */ /* 0x000fcc00078e000d */
[----:B------:R-:W-:-:S14]  /*0430*/  DSETP.GTU.AND P0, PT, |R6|, +INF , PT ;  /* 0x7ff000000600742a */ /* 0x000fdc0003f0c200 */
[----:B------:R-:W-:Y:S05]  /*0440*/  @P0 BRA `(.L_x_15) ;  /* 0x0000000000800947 */ /* 0x000fea0003800000 */
[----:B------:R-:W-:-:S05]  /*0450*/  LOP3.LUT R12, R13, 0x7fffffff, RZ, 0xc0, !PT ;  /* 0x7fffffff0d0c7812 */ /* 0x000fca00078ec0ff */
[----:B------:R-:W-:-:S05]  /*0460*/  VIADD R8, R12, 0xffffffff ;  /* 0xffffffff0c087836 */ /* 0x000fca0000000000 */
[----:B------:R-:W-:-:S13]  /*0470*/  ISETP.GE.U32.AND P0, PT, R8, 0x7fefffff, PT ;  /* 0x7fefffff0800780c */ /* 0x000fda0003f06070 */
[----:B------:R-:W-:Y:S01]  /*0480*/  @P0 LOP3.LUT R9, R7, 0x7ff00000, RZ, 0x3c, !PT ;  /* 0x7ff0000007090812 */ /* 0x000fe200078e3cff */
[----:B------:R-:W-:Y:S01]  /*0490*/  @P0 IMAD.MOV.U32 R8, RZ, RZ, RZ ;  /* 0x000000ffff080224 */ /* 0x000fe200078e00ff */
[----:B------:R-:W-:Y:S06]  /*04a0*/  @P0 BRA `(.L_x_16) ;  /* 0x0000000000700947 */ /* 0x000fec0003800000 */
[----:B------:R-:W-:-:S13]  /*04b0*/  ISETP.GE.U32.AND P0, PT, R12, 0x1000001, PT ;  /* 0x010000010c00780c */ /* 0x000fda0003f06070 */
[----:B------:R-:W-:Y:S05]  /*04c0*/  @!P0 BRA `(.L_x_17) ;  /* 0x0000000000388947 */ /* 0x000fea0003800000 */
[----:B------:R-:W-:Y:S02]  /*04d0*/  VIADD R9, R7, 0xc0200000 ;  /* 0xc020000007097836 */ /* 0x000fe40000000000 */
[----:B------:R-:W-:Y:S02]  /*04e0*/  IMAD.MOV.U32 R8, RZ, RZ, R6 ;  /* 0x000000ffff087224 */ /* 0x000fe400078e0006 */
[----:B------:R-:W0:Y:S01]  /*04f0*/  MUFU.RCP64H R13, R9 ;  /* 0x00000009000d7308 */ /* 0x000e220000001800 */
[----:B------:R-:W-:-:S06]  /*0500*/  IMAD.MOV.U32 R12, RZ, RZ, R17 ;  /* 0x000000ffff0c7224 */ /* 0x000fcc00078e0011 */
[----:B0-----:R-:W-:-:S08]  /*0510*/  DFMA R16, -R8, R12, 1 ;  /* 0x3ff000000810742b */ /* 0x001fd0000000010c */
[----:B------:R-:W-:-:S08]  /*0520*/  DFMA R16, R16, R16, R16 ;  /* 0x000000101010722b */ /* 0x000fd00000000010 */
[----:B------:R-:W-:-:S08]  /*0530*/  DFMA R16, R12, R16, R12 ;  /* 0x000000100c10722b */ /* 0x000fd0000000000c */
[----:B------:R-:W-:-:S08]  /*0540*/  DFMA R12, -R8, R16, 1 ;  /* 0x3ff00000080c742b */ /* 0x000fd00000000110 */
[----:B------:R-:W-:-:S08]  /*0550*/  DFMA R12, R16, R12, R16 ;  /* 0x0000000c100c722b */ /* 0x000fd00000000010 */
[----:B------:R-:W-:-:S08]  /*0560*/  DMUL R12, R12, 2.2250738585072013831e-308 ;  /* 0x001000000c0c7828 */ /* 0x000fd00000000000 */
[----:B------:R-:W-:-:S08]  /*0570*/  DFMA R6, -R6, R12, 1 ;  /* 0x3ff000000606742b */ /* 0x000fd0000000010c */
[----:B------:R-:W-:-:S08]  /*0580*/  DFMA R6, R6, R6, R6 ;  /* 0x000000060606722b */ /* 0x000fd00000000006 */
[----:B------:R-:W-:Y:S01]  /*0590*/  DFMA R8, R12, R6, R12 ;  /* 0x000000060c08722b */ /* 0x000fe2000000000c */
[----:B------:R-:W-:Y:S10]  /*05a0*/  BRA `(.L_x_16) ;  /* 0x0000000000307947 */ /* 0x000ff40003800000 */
.L_x_17:
[----:B------:R-:W-:Y:S01]  /*05b0*/  DMUL R6, R6, 8.11296384146066816958e+31 ;  /* 0x4690000006067828 */ /* 0x000fe20000000000 */
[----:B------:R-:W-:-:S05]  /*05c0*/  IMAD.MOV.U32 R8, RZ, RZ, R17 ;  /* 0x000000ffff087224 */ /* 0x000fca00078e0011 */
[----:B------:R-:W0:Y:S02]  /*05d0*/  MUFU.RCP64H R9, R7 ;  /* 0x0000000700097308 */ /* 0x000e240000001800 */
[----:B0-----:R-:W-:-:S08]  /*05e0*/  DFMA R12, -R6, R8, 1 ;  /* 0x3ff00000060c742b */ /* 0x001fd00000000108 */
[----:B------:R-:W-:-:S08]  /*05f0*/  DFMA R12, R12, R12, R12 ;  /* 0x0000000c0c0c722b */ /* 0x000fd0000000000c */
[----:B------:R-:W-:-:S08]  /*0600*/  DFMA R12, R8, R12, R8 ;  /* 0x0000000c080c722b */ /* 0x000fd00000000008 */
[----:B------:R-:W-:-:S08]  /*0610*/  DFMA R8, -R6, R12, 1 ;  /* 0x3ff000000608742b */ /* 0x000fd0000000010c */
[----:B------:R-:W-:-:S08]  /*0620*/  DFMA R8, R12, R8, R12 ;  /* 0x000000080c08722b */ /* 0x000fd0000000000c */
[----:B------:R-:W-:Y:S01]  /*0630*/  DMUL R8, R8, 8.11296384146066816958e+31 ;  /* 0x4690000008087828 */ /* 0x000fe20000000000 */
[----:B------:R-:W-:Y:S10]  /*0640*/  BRA `(.L_x_16) ;  /* 0x0000000000087947 */ /* 0x000ff40003800000 */
.L_x_15:
[----:B------:R-:W-:Y:S01]  /*0650*/  LOP3.LUT R9, R7, 0x80000, RZ, 0xfc, !PT ;  /* 0x0008000007097812 */ /* 0x000fe200078efcff */
[----:B------:R-:W-:-:S07]  /*0660*/  IMAD.MOV.U32 R8, RZ, RZ, R6 ;  /* 0x000000ffff087224 */ /* 0x000fce00078e0006 */
.L_x_16:
[----:B------:R-:W-:Y:S05]  /*0670*/  BSYNC.RECONVERGENT B1 ;  /* 0x0000000000017941 */ /* 0x000fea0003800200 */
.L_x_14:
[----:B------:R-:W-:Y:S02]  /*0680*/  IMAD.MOV.U32 R6, RZ, RZ, R0 ;  /* 0x000000ffff067224 */ /* 0x000fe400078e0000 */
[----:B------:R-:W-:-:S04]  /*0690*/  IMAD.MOV.U32 R7, RZ, RZ, 0x0 ;  /* 0x00000000ff077424 */ /* 0x000fc800078e00ff */
[----:B------:R-:W-:Y:S05]  /*06a0*/  RET.REL.NODEC R6 `(_Z11lbm_densityP8lbm_vars) ;  /* 0xfffffff806547950 */ /* 0x000fea0003c3ffff */
.L_x_18:
        /* <DEDUP_REMOVED lines=13> */
.L_x_30:


//--------------------- .text._Z23lbm_macro_and_left_wallP8lbm_vars --------------------------
	.section	.text._Z23lbm_macro_and_left_wallP8lbm_vars,"ax",@progbits
	.align	128
        .global         _Z23lbm_macro_and_left_wallP8lbm_vars
        .type           _Z23lbm_macro_and_left_wallP8lbm_vars,@function
        .size           _Z23lbm_macro_and_left_wallP8lbm_vars,(.L_x_31 - _Z23lbm_macro_and_left_wallP8lbm_vars)
        .other          _Z23lbm_macro_and_left_wallP8lbm_vars,@"STO_CUDA_ENTRY STV_DEFAULT"
_Z23lbm_macro_and_left_wallP8lbm_vars:
.text._Z23lbm_macro_and_left_wallP8lbm_vars:
        /* <DEDUP_REMOVED lines=10> */
[----:B------:R-:W-:-:S04]  /*00a0*/  IMAD.WIDE.U32 R4, R15, -0x240, R18 ;  /* 0xfffffdc00f047825 */ /* 0x000fc800078e0012 */
[----:B------:R-:W-:Y:S02]  /*00b0*/  IMAD.IADD R5, R5, 0x1, -R15 ;  /* 0x0000000105057824 */ /* 0x000fe400078e0a0f */
[----:B------:R-:W-:-:S04]  /*00c0*/  IMAD.WIDE.U32 R18, R0, 0x48, R18 ;  /* 0x0000004800127825 */ /* 0x000fc800078e0012 */
[----:B------:R-:W-:-:S05]  /*00d0*/  IMAD.WIDE.U32 R2, R0, 0x8, R4 ;  /* 0x0000000800027825 */ /* 0x000fca00078e0004 */
[----:B--2---:R-:W-:Y:S04]  /*00e0*/  STG.E.64 desc[UR4][R2.64+0x20c8], RZ ;  /* 0x0020c8ff02007986 */ /* 0x004fe8000c101b04 */
[----:B------:R-:W2:Y:S01]  /*00f0*/  LDG.E.64 R10, desc[UR4][R18.64+0xc88] ;  /* 0x000c8804120a7981 */ /* 0x000ea2000c1e1b00 */
[----:B---3--:R-:W0:Y:S01]  /*0100*/  I2F.F64.S64 R6, UR8 ;  /* 0x0000000800067d12 */ /* 0x008e220008301c00 */
[----:B--2---:R-:W-:-:S07]  /*0110*/  DADD R10, RZ, R10 ;  /* 0x00000000ff0a7229 */ /* 0x004fce000000000a */
[----:B------:R1:W-:Y:S04]  /*0120*/  STG.E.64 desc[UR4][R2.64+0x20c8], R10 ;  /* 0x0020c80a02007986 */ /* 0x0003e8000c101b04 */
[----:B------:R-:W0:Y:S04]  /*0130*/  LDG.E.64 R26, desc[UR4][R18.64+0xc88] ;  /* 0x000c8804121a7981 */ /* 0x000e28000c1e1b00 */
[----:B------:R-:W2:Y:S04]  /*0140*/  LDG.E.64 R12, desc[UR4][R18.64+0xc90] ;  /* 0x000c9004120c7981 */ /* 0x000ea8000c1e1b00 */
[----:B------:R-:W3:Y:S01]  /*0150*/  LDG.E.64 R16, desc[UR4][R18.64+0xc98] ;  /* 0x000c980412107981 */ /* 0x000ee2000c1e1b00 */
[----:B------:R-:W-:Y:S01]  /*0160*/  I2F.F64.S64 R22, UR10 ;  /* 0x0000000a00167d12 */ /* 0x000fe20008301c00 */
[----:B------:R-:W1:Y:S02]  /*0170*/  LDCU.128 UR8, c[0x3][0xa0] ;  /* 0x00c01400ff0877ac */ /* 0x000e640008000c00 */
[----:B------:R-:W3:Y:S05]  /*0180*/  LDG.E.64 R20, desc[UR4][R18.64+0xca0] ;  /* 0x000ca00412147981 */ /* 0x000eea000c1e1b00 */
[----:B----4-:R-:W4:Y:S08]  /*0190*/  I2F.F64.S64 R8, UR18 ;  /* 0x0000001200087d12 */ /* 0x010f300008301c00 */
[----:B-----5:R-:W5:Y:S01]  /*01a0*/  I2F.F64.S64 R24, UR12 ;  /* 0x0000000c00187d12 */ /* 0x020f620008301c00 */
[----:B0-----:R-:W-:-:S02]  /*01b0*/  DFMA R6, R6, R26, RZ ;  /* 0x0000001a0606722b */ /* 0x001fc400000000ff */
[----:B----4-:R-:W-:Y:S01]  /*01c0*/  DFMA R26, R26, R8, RZ ;  /* 0x000000081a1a722b */ /* 0x010fe200000000ff */
[----:B------:R-:W4:Y:S05]  /*01d0*/  LDG.E.64 R8, desc[UR4][R18.64+0xca8] ;  /* 0x000ca80412087981 */ /* 0x000f2a000c1e1b00 */
[C---:B--2---:R-:W-:Y:S02]  /*01e0*/  DFMA R22, R12.reuse, R22, R6 ;  /* 0x000000160c16722b */ /* 0x044fe40000000006 */
[----:B-1----:R-:W3:Y:S01]  /*01f0*/  I2F.F64.S64 R6, UR8 ;  /* 0x0000000800067d12 */ /* 0x002ee20008301c00 */
[----:B-----5:R-:W-:Y:S02]  /*0200*/  DFMA R24, R12, R24, R26 ;  /* 0x000000180c18722b */ /* 0x020fe4000000001a */
[----:B------:R-:W-:Y:S01]  /*0210*/  DADD R10, R10, R12 ;  /* 0x000000000a0a7229 */ /* 0x000fe2000000000c */
[----:B------:R-:W2:Y:S04]  /*0220*/  LDG.E.64 R12, desc[UR4][R18.64+0xcb0] ;  /* 0x000cb004120c7981 */ /* 0x000ea8000c1e1b00 */
[----:B------:R-:W0:Y:S01]  /*0230*/  I2F.F64.S64 R26, UR14 ;  /* 0x0000000e001a7d12 */ /* 0x000e220008301c00 */
[----:B------:R-:W1:Y:S01]  /*0240*/  LDCU.128 UR12, c[0x3][0xf0] ;  /* 0x00c01e00ff0c77ac */ /* 0x000e620008000c00 */
[C---:B---3--:R-:W-:Y:S01]  /*0250*/  DFMA R22, R16.reuse, R6, R22 ;  /* 0x000000061016722b */ /* 0x048fe20000000016 */
[----:B------:R-:W3:Y:S01]  /*0260*/  LDG.E.64 R6, desc[UR4][R18.64+0xcb8] ;  /* 0x000cb80412067981 */ /* 0x000ee2000c1e1b00 */
[----:B0-----:R-:W-:-:S03]  /*0270*/  DFMA R26, R16, R26, R24 ;  /* 0x0000001a101a722b */ /* 0x001fc60000000018 */
[----:B------:R-:W5:Y:S01]  /*0280*/  LDG.E.64 R24, desc[UR4][R18.64+0xcc0] ;  /* 0x000cc00412187981 */ /* 0x000f62000c1e1b00 */
[----:B------:R-:W-:-:S08]  /*0290*/  DADD R10, R10, R16 ;  /* 0x000000000a0a7229 */ /* 0x000fd00000000010 */
[----:B------:R-:W-:-:S08]  /*02a0*/  DADD R10, R10, R20 ;  /* 0x000000000a0a7229 */ /* 0x000fd00000000014 */
[----:B----4-:R-:W-:-:S08]  /*02b0*/  DADD R10, R10, R8 ;  /* 0x000000000a0a7229 */ /* 0x010fd00000000008 */
[----:B--2---:R-:W-:-:S08]  /*02c0*/  DADD R10, R10, R12 ;  /* 0x000000000a0a7229 */ /* 0x004fd0000000000c */
[----:B---3--:R-:W-:Y:S02]  /*02d0*/  DADD R28, R10, R6 ;  /* 0x000000000a1c7229 */ /* 0x008fe40000000006 */
[----:B-1----:R-:W0:Y:S06]  /*02e0*/  I2F.F64.S64 R10, UR12 ;  /* 0x0000000c000a7d12 */ /* 0x002e2c0008301c00 */
[----:B-----5:R-:W-:-:S07]  /*02f0*/  DADD R28, R28, R24 ;  /* 0x000000001c1c7229 */ /* 0x020fce0000000018 */
[----:B------:R1:W-:Y:S01]  /*0300*/  STG.E.64 desc[UR4][R2.64+0x20c8], R28 ;  /* 0x0020c81c02007986 */ /* 0x0003e2000c101b04 */
[----:B0-----:R-:W-:-:S03]  /*0310*/  DFMA R26, R20, R10, R26 ;  /* 0x0000000a141a722b */ /* 0x001fc6000000001a */
[----:B------:R-:W2:Y:S01]  /*0320*/  LDG.E.64 R10, desc[UR4][R18.64+0xcc8] ;  /* 0x000cc804120a7981 */ /* 0x000ea2000c1e1b00 */
[----:B------:R-:W0:Y:S01]  /*0330*/  I2F.F64.S64 R16, UR10 ;  /* 0x0000000a00107d12 */ /* 0x000e220008301c00 */
[----:B------:R-:W3:Y:S01]  /*0340*/  LDCU.128 UR8, c[0x3][0xb0] ;  /* 0x00c01600ff0877ac */ /* 0x000ee20008000c00 */
[----:B0-----:R-:W-:-:S06]  /*0350*/  DFMA R22, R20, R16, R22 ;  /* 0x000000101416722b */ /* 0x001fcc0000000016 */
[----:B---3--:R-:W0:Y:S02]  /*0360*/  I2F.F64.S64 R20, UR8 ;  /* 0x0000000800147d12 */ /* 0x008e240008301c00 */
[----:B0-----:R-:W-:Y:S02]  /*0370*/  DFMA R22, R8, R20, R22 ;  /* 0x000000140816722b */ /* 0x001fe40000000016 */
[----:B--2---:R-:W-:-:S07]  /*0380*/  DADD R10, R28, R10 ;  /* 0x000000001c0a7229 */ /* 0x004fce000000000a */
[----:B------:R0:W-:Y:S04]  /*0390*/  STG.E.64 desc[UR4][R2.64+0x20c8], R10 ;  /* 0x0020c80a02007986 */ /* 0x0001e8000c101b04 */
[----:B------:R2:W3:Y:S01]  /*03a0*/  LDG.E.64 R16, desc[UR4][R18.64+0xcc8] ;  /* 0x000cc80412107981 */ /* 0x0004e2000c1e1b00 */
[----:B-1----:R-:W1:Y:S01]  /*03b0*/  I2F.F64.S64 R28, UR14 ;  /* 0x0000000e001c7d12 */ /* 0x002e620008301c00 */
[----:B------:R-:W0:Y:S07]  /*03c0*/  LDCU.128 UR12, c[0x3][0xc0] ;  /* 0x00c01800ff0c77ac */ /* 0x000e2e0008000c00 */
[----:B------:R-:W4:Y:S01]  /*03d0*/  MUFU.RCP64H R21, R11 ;  /* 0x0000000b00157308 */ /* 0x000f220000001800 */
[----:B------:R-:W-:Y:S01]  /*03e0*/  IMAD.MOV.U32 R20, RZ, RZ, 0x1 ;  /* 0x00000001ff147424 */ /* 0x000fe200078e00ff */
[----:B-1----:R-:W-:-:S06]  /*03f0*/  DFMA R26, R8, R28, R26 ;  /* 0x0000001c081a722b */ /* 0x002fcc000000001a */
[----:B------:R-:W1:Y:S01]  /*0400*/  I2F.F64.S64 R28, UR10 ;  /* 0x0000000a001c7d12 */ /* 0x000e620008301c00 */
[----:B------:R-:W5:Y:S01]  /*0410*/  LDCU.128 UR8, c[0x3][0x100] ;  /* 0x00c02000ff0877ac */ /* 0x000f620008000c00 */
[----:B----4-:R-:W-:-:S06]  /*0420*/  DFMA R8, -R10, R20, 1 ;  /* 0x3ff000000a08742b */ /* 0x010fcc0000000114 */
[----:B0-----:R-:W0:Y:S01]  /*0430*/  I2F.F64.S64 R2, UR12 ;  /* 0x0000000c00027d12 */ /* 0x001e220008301c00 */
[----:B-1----:R-:W-:Y:S02]  /*0440*/  DFMA R22, R12, R28, R22 ;  /* 0x0000001c0c16722b */ /* 0x002fe40000000016 */
[----:B--2---:R-:W-:-:S05]  /*0450*/  DFMA R18, R8, R8, R8 ;  /* 0x000000080812722b */ /* 0x004fca0000000008 */
[----:B------:R-:W1:Y:S01]  /*0460*/  I2F.F64.S64 R8, UR14 ;  /* 0x0000000e00087d12 */ /* 0x000e620008301c00 */
[----:B------:R-:W2:Y:S01]  /*0470*/  LDCU.128 UR12, c[0x3][0x110] ;  /* 0x00c02200ff0c77ac */ /* 0x000ea20008000c00 */
[----:B0-----:R-:W-:Y:S02]  /*0480*/  DFMA R2, R6, R2, R22 ;  /* 0x000000020602722b */ /* 0x001fe40000000016 */
[----:B------:R-:W-:-:S04]  /*0490*/  DFMA R20, R20, R18, R20 ;  /* 0x000000121414722b */ /* 0x000fc80000000014 */
[----:B------:R-:W-:Y:S02]  /*04a0*/  I2F.F64.S64 R18, UR16 ;  /* 0x0000001000127d12 */ /* 0x000fe40008301c00 */
[----:B-1----:R-:W-:Y:S02]  /*04b0*/  DFMA R8, R24, R8, R2 ;  /* 0x000000081808722b */ /* 0x002fe40000000002 */
[----:B------:R-:W-:-:S04]  /*04c0*/  DFMA R2, -R10, R20, 1 ;  /* 0x3ff000000a02742b */ /* 0x000fc80000000114 */
[----:B-----5:R-:W0:Y:S04]  /*04d0*/  I2F.F64.S64 R22, UR8 ;  /* 0x0000000800167d12 */ /* 0x020e280008301c00 */
[----:B------:R-:W-:Y:S02]  /*04e0*/  DFMA R2, R20, R2, R20 ;  /* 0x000000021402722b */ /* 0x000fe40000000014 */
[----:B0-----:R-:W-:Y:S02]  /*04f0*/  DFMA R26, R12, R22, R26 ;  /* 0x000000160c1a722b */ /* 0x001fe4000000001a */
[----:B--2---:R-:W-:Y:S01]  /*0500*/  I2F.F64.S64 R12, UR12 ;  /* 0x0000000c000c7d12 */ /* 0x004fe20008301c00 */
[----:B------:R-:W-:Y:S01]  /*0510*/  BSSY.RECONVERGENT B0, `(.L_x_19) ;  /* 0x0000016000007945 */ /* 0x000fe20003800200 */
[----:B---3--:R-:W-:-:S06]  /*0520*/  DFMA R18, R18, R16, R8 ;  /* 0x000000101212722b */ /* 0x008fcc0000000008 */
[----:B------:R-:W0:Y:S02]  /*0530*/  I2F.F64.S64 R8, UR10 ;  /* 0x0000000a00087d12 */ /* 0x000e240008301c00 */
[----:B------:R-:W-:-:S08]  /*0540*/  DMUL R20, R18, R2 ;  /* 0x0000000212147228 */ /* 0x000fd00000000000 */
[----:B------:R-:W-:Y:S02]  /*0550*/  DFMA R22, -R10, R20, R18 ;  /* 0x000000140a16722b */ /* 0x000fe40000000112 */
[----:B0-----:R-:W-:-:S06]  /*0560*/  DFMA R8, R6, R8, R26 ;  /* 0x000000080608722b */ /* 0x001fcc000000001a */
[----:B------:R-:W-:Y:S02]  /*0570*/  DFMA R2, R2, R22, R20 ;  /* 0x000000160202722b */ /* 0x000fe40000000014 */
[----:B------:R-:W-:Y:S01]  /*0580*/  DFMA R6, R24, R12, R8 ;  /* 0x0000000c1806722b */ /* 0x000fe20000000008 */
[----:B------:R-:W0:Y:S01]  /*0590*/  I2F.F64.S64 R20, UR14 ;  /* 0x0000000e00147d12 */ /* 0x000e220008301c00 */
[----:B------:R-:W-:-:S06]  /*05a0*/  FSETP.GEU.AND P1, PT, |R19|, 6.5827683646048100446e-37, PT ;  /* 0x036000001300780b */ /* 0x000fcc0003f2e200 */
[----:B------:R-:W-:-:S05]  /*05b0*/  FFMA R12, RZ, R11, R3 ;  /* 0x0000000bff0c7223 */ /* 0x000fca0000000003 */
[----:B------:R-:W-:Y:S01]  /*05c0*/  FSETP.GT.AND P0, PT, |R12|, 1.469367938527859385e-39, PT ;  /* 0x001000000c00780b */ /* 0x000fe20003f04200 */
[----:B------:R-:W-:Y:S01]  /*05d0*/  IMAD.WIDE.U32 R8, R15, 0x48, R4 ;  /* 0x000000480f087825 */ /* 0x000fe200078e0004 */
[----:B0-----:R-:W-:-:S03]  /*05e0*/  DFMA R6, R16, R20, R6 ;  /* 0x000000141006722b */ /* 0x001fc60000000006 */
[----:B------:R-:W-:-:S08]  /*05f0*/  IMAD.WIDE.U32 R8, R0, 0x10, R8 ;  /* 0x0000001000087825 */ /* 0x000fd000078e0008 */
[----:B------:R-:W-:Y:S05]  /*0600*/  @P0 BRA P1, `(.L_x_20) ;  /* 0x0000000000180947 */ /* 0x000fea0000800000 */
[----:B------:R-:W-:Y:S01]  /*0610*/  IMAD.MOV.U32 R12, RZ, RZ, R18 ;  /* 0x000000ffff0c7224 */ /* 0x000fe200078e0012 */
[----:B------:R-:W-:Y:S01]  /*0620*/  MOV R16, 0x670 ;  /* 0x0000067000107802 */ /* 0x000fe20000000f00 */
[----:B------:R-:W-:Y:S02]  /*0630*/  IMAD.MOV.U32 R13, RZ, RZ, R19 ;  /* 0x000000ffff0d7224 */ /* 0x000fe400078e0013 */
[----:B------:R-:W-:Y:S02]  /*0640*/  IMAD.MOV.U32 R4, RZ, RZ, R10 ;  /* 0x000000ffff047224 */ /* 0x000fe400078e000a */
[----:B------:R-:W-:-:S07]  /*0650*/  IMAD.MOV.U32 R5, RZ, RZ, R11 ;  /* 0x000000ffff057224 */ /* 0x000fce00078e000b */
[----:B------:R-:W-:Y:S05]  /*0660*/  CALL.REL.NOINC `($__internal_1_$__cuda_sm20_div_rn_f64_full) ;  /* 0x0000000000887944 */ /* 0x000fea0003c00000 */
.L_x_20:
[----:B------:R-:W-:Y:S05]  /*0670*/  BSYNC.RECONVERGENT B0 ;  /* 0x0000000000007941 */ /* 0x000fea0003800200 */
.L_x_19:
[----:B------:R-:W0:Y:S01]  /*0680*/  MUFU.RCP64H R5, R11 ;  /* 0x0000000b00057308 */ /* 0x000e220000001800 */
[----:B------:R-:W-:Y:S01]  /*0690*/  IMAD.MOV.U32 R4, RZ, RZ, 0x1 ;  /* 0x00000001ff047424 */ /* 0x000fe200078e00ff */
[----:B------:R1:W-:Y:S01]  /*06a0*/  STG.E.64 desc[UR4][R8.64+0x28], R2 ;  /* 0x0000280208007986 */ /* 0x0003e2000c101b04 */
[----:B------:R-:W-:Y:S01]  /*06b0*/  FSETP.GEU.AND P1, PT, |R7|, 6.5827683646048100446e-37, PT ;  /* 0x036000000700780b */ /* 0x000fe20003f2e200 */
[----:B------:R-:W-:Y:S03]  /*06c0*/  BSSY.RECONVERGENT B0, `(.L_x_21) ;  /* 0x0000014000007945 */ /* 0x000fe60003800200 */
[----:B0-----:R-:W-:-:S08]  /*06d0*/  DFMA R12, -R10, R4, 1 ;  /* 0x3ff000000a0c742b */ /* 0x001fd00000000104 */
[----:B------:R-:W-:-:S08]  /*06e0*/  DFMA R12, R12, R12, R12 ;  /* 0x0000000c0c0c722b */ /* 0x000fd0000000000c */
[----:B------:R-:W-:-:S08]  /*06f0*/  DFMA R12, R4, R12, R4 ;  /* 0x0000000c040c722b */ /* 0x000fd00000000004 */
[----:B------:R-:W-:-:S08]  /*0700*/  DFMA R4, -R10, R12, 1 ;  /* 0x3ff000000a04742b */ /* 0x000fd0000000010c */
[----:B------:R-:W-:-:S08]  /*0710*/  DFMA R14, R12, R4, R12 ;  /* 0x000000040c0e722b */ /* 0x000fd0000000000c */
[----:B------:R-:W-:-:S08]  /*0720*/  DMUL R4, R6, R14 ;  /* 0x0000000e06047228 */ /* 0x000fd00000000000 */
[----:B------:R-:W-:-:S08]  /*0730*/  DFMA R12, -R10, R4, R6 ;  /* 0x000000040a0c722b */ /* 0x000fd00000000106 */
[----:B------:R-:W-:-:S10]  /*0740*/  DFMA R4, R14, R12, R4 ;  /* 0x0000000c0e04722b */ /* 0x000fd40000000004 */
[----:B------:R-:W-:-:S05]  /*0750*/  FFMA R12, RZ, R11, R5 ;  /* 0x0000000bff0c7223 */ /* 0x000fca0000000005 */
[----:B------:R-:W-:-:S13]  /*0760*/  FSETP.GT.AND P0, PT, |R12|, 1.469367938527859385e-39, PT ;  /* 0x001000000c00780b */ /* 0x000fda0003f04200 */
[----:B-1----:R-:W-:Y:S05]  /*0770*/  @P0 BRA P1, `(.L_x_22) ;  /* 0x0000000000200947 */ /* 0x002fea0000800000 */
[----:B------:R-:W-:Y:S01]  /*0780*/  IMAD.MOV.U32 R12, RZ, RZ, R6 ;  /* 0x000000ffff0c7224 */ /* 0x000fe200078e0006 */
[----:B------:R-:W-:Y:S01]  /*0790*/  MOV R16, 0x7e0 ;  /* 0x000007e000107802 */ /* 0x000fe20000000f00 */
[----:B------:R-:W-:Y:S02]  /*07a0*/  IMAD.MOV.U32 R13, RZ, RZ, R7 ;  /* 0x000000ffff0d7224 */ /* 0x000fe400078e0007 */
[----:B------:R-:W-:Y:S02]  /*07b0*/  IMAD.MOV.U32 R4, RZ, RZ, R10 ;  /* 0x000000ffff047224 */ /* 0x000fe400078e000a */
[----:B------:R-:W-:-:S07]  /*07c0*/  IMAD.MOV.U32 R5, RZ, RZ, R11 ;  /* 0x000000ffff057224 */ /* 0x000fce00078e000b */
[----:B------:R-:W-:Y:S05]  /*07d0*/  CALL.REL.NOINC `($__internal_1_$__cuda_sm20_div_rn_f64_full) ;  /* 0x00000000002c7944 */ /* 0x000fea0003c00000 */
[----:B------:R-:W-:Y:S02]  /*07e0*/  IMAD.MOV.U32 R4, RZ, RZ, R2 ;  /* 0x000000ffff047224 */ /* 0x000fe400078e0002 */
[----:B------:R-:W-:-:S07]  /*07f0*/  IMAD.MOV.U32 R5, RZ, RZ, R3 ;  /* 0x000000ffff057224 */ /* 0x000fce00078e0003 */
.L_x_22:
[----:B------:R-:W-:Y:S05]  /*0800*/  BSYNC.RECONVERGENT B0 ;  /* 0x0000000000007941 */ /* 0x000fea0003800200 */
.L_x_21:
[----:B------:R-:W0:Y:S01]  /*0810*/  LDC.64 R2, c[0x0][0x380] ;  /* 0x0000e000ff027b82 */ /* 0x000e220000000a00 */
[----:B------:R-:W-:Y:S01]  /*0820*/  STG.E.64 desc[UR4][R8.64+0x30], R4 ;  /* 0x0000300408007986 */ /* 0x000fe2000c101b04 */
[----:B0-----:R-:W-:-:S05]  /*0830*/  IMAD.WIDE.U32 R2, R0, 0x10, R2 ;  /* 0x0000001000027825 */ /* 0x001fca00078e0002 */
[----:B------:R-:W2:Y:S04]  /*0840*/  LDG.E.64 R6, desc[UR4][R2.64+0x21e8] ;  /* 0x0021e80402067981 */ /* 0x000ea8000c1e1b00 */
[----:B------:R-:W3:Y:S04]  /*0850*/  LDG.E.64 R10, desc[UR4][R2.64+0x21f0] ;  /* 0x0021f004020a7981 */ /* 0x000ee8000c1e1b00 */
[----:B--2---:R-:W-:Y:S04]  /*0860*/  STG.E.64 desc[UR4][R2.64+0x28], R6 ;  /* 0x0000280602007986 */ /* 0x004fe8000c101b04 */
[----:B---3--:R-:W-:Y:S01]  /*0870*/  STG.E.64 desc[UR4][R2.64+0x30], R10 ;  /* 0x0000300a02007986 */ /* 0x008fe2000c101b04 */
[----:B------:R-:W-:Y:S05]  /*0880*/  EXIT ;  /* 0x000000000000794d */ /* 0x000fea0003800000 */
        .weak           $__internal_1_$__cuda_sm20_div_rn_f64_full
        .type           $__internal_1_$__cuda_sm20_div_rn_f64_full,@function
        .size           $__internal_1_$__cuda_sm20_div_rn_f64_full,(.L_x_31 - $__internal_1_$__cuda_sm20_div_rn_f64_full)
$__internal_1_$__cuda_sm20_div_rn_f64_full:
[C---:B------:R-:W-:Y:S01]  /*0890*/  FSETP.GEU.AND P0, PT, |R5|.reuse, 1.469367938527859385e-39, PT ;  /* 0x001000000500780b */ /* 0x040fe20003f0e200 */
[----:B------:R-:W-:Y:S01]  /*08a0*/  IMAD.MOV.U32 R20, RZ, RZ, 0x1 ;  /* 0x00000001ff147424 */ /* 0x000fe200078e00ff */
[----:B------:R-:W-:Y:S01]  /*08b0*/  LOP3.LUT R2, R5, 0x800fffff, RZ, 0xc0, !PT ;  /* 0x800fffff05027812 */ /* 0x000fe200078ec0ff */
[----:B------:R-:W-:Y:S01]  /*08c0*/  BSSY.RECONVERGENT B1, `(.L_x_23) ;  /* 0x0000054000017945 */ /* 0x000fe20003800200 */
[C---:B------:R-:W-:Y:S02]  /*08d0*/  FSETP.GEU.AND P2, PT, |R13|.reuse, 1.469367938527859385e-39, PT ;  /* 0x001000000d00780b */ /* 0x040fe40003f4e200 */
[----:B------:R-:W-:Y:S01]  /*08e0*/  LOP3.LUT R3, R2, 0x3ff00000, RZ, 0xfc, !PT ;  /* 0x3ff0000002037812 */ /* 0x000fe200078efcff */
[----:B------:R-:W-:Y:S01]  /*08f0*/  IMAD.MOV.U32 R2, RZ, RZ, R4 ;  /* 0x000000ffff027224 */ /* 0x000fe200078e0004 */
[----:B------:R-:W-:Y:S02]  /*0900*/  LOP3.LUT R17, R13, 0x7ff00000, RZ, 0xc0, !PT ;  /* 0x7ff000000d117812 */ /* 0x000fe400078ec0ff */
[----:B------:R-:W-:-:S03]  /*0910*/  LOP3.LUT R26, R5, 0x7ff00000, RZ, 0xc0, !PT ;  /* 0x7ff00000051a7812 */ /* 0x000fc600078ec0ff */
[----:B------:R-:W-:Y:S01]  /*0920*/  @!P0 DMUL R2, R4, 8.98846567431157953865e+307 ;  /* 0x7fe0000004028828 */ /* 0x000fe20000000000 */
[----:B------:R-:W-:-:S03]  /*0930*/  ISETP.GE.U32.AND P1, PT, R17, R26, PT ;  /* 0x0000001a1100720c */ /* 0x000fc60003f26070 */
[----:B------:R-:W-:Y:S01]  /*0940*/  @!P2 LOP3.LUT R18, R5, 0x7ff00000, RZ, 0xc0, !PT ;  /* 0x7ff000000512a812 */ /* 0x000fe200078ec0ff */
[----:B------:R-:W-:Y:S01]  /*0950*/  @!P2 IMAD.MOV.U32 R22, RZ, RZ, RZ ;  /* 0x000000ffff16a224 */ /* 0x000fe200078e00ff */
[----:B------:R-:W0:Y:S02]  /*0960*/  MUFU.RCP64H R21, R3 ;  /* 0x0000000300157308 */ /* 0x000e240000001800 */
[----:B------:R-:W-:Y:S01]  /*0970*/  @!P2 ISETP.GE.U32.AND P3, PT, R17, R18, PT ;  /* 0x000000121100a20c */ /* 0x000fe20003f66070 */
[----:B------:R-:W-:Y:S01]  /*0980*/  IMAD.MOV.U32 R18, RZ, RZ, 0x1ca00000 ;  /* 0x1ca00000ff127424 */ /* 0x000fe200078e00ff */
[----:B------:R-:W-:-:S04]  /*0990*/  @!P0 LOP3.LUT R26, R3, 0x7ff00000, RZ, 0xc0, !PT ;  /* 0x7ff00000031a8812 */ /* 0x000fc800078ec0ff */
[----:B------:R-:W-:Y:S01]  /*09a0*/  @!P2 SEL R19, R18, 0x63400000, !P3 ;  /* 0x634000001213a807 */ /* 0x000fe20005800000 */
[----:B------:R-:W-:-:S03]  /*09b0*/  VIADD R27, R26, 0xffffffff ;  /* 0xffffffff1a1b7836 */ /* 0x000fc60000000000 */
[----:B------:R-:W-:-:S04]  /*09c0*/  @!P2 LOP3.LUT R19, R19, 0x80000000, R13, 0xf8, !PT ;  /* 0x800000001313a812 */ /* 0x000fc800078ef80d */
[----:B------:R-:W-:Y:S01]  /*09d0*/  @!P2 LOP3.LUT R23, R19, 0x100000, RZ, 0xfc, !PT ;  /* 0x001000001317a812 */ /* 0x000fe200078efcff */
[----:B0-----:R-:W-:Y:S01]  /*09e0*/  DFMA R14, R20, -R2, 1 ;  /* 0x3ff00000140e742b */ /* 0x001fe20000000802 */
[----:B------:R-:W-:-:S07]  /*09f0*/  IMAD.MOV.U32 R19, RZ, RZ, R17 ;  /* 0x000000ffff137224 */ /* 0x000fce00078e0011 */
[----:B------:R-:W-:-:S08]  /*0a00*/  DFMA R14, R14, R14, R14 ;  /* 0x0000000e0e0e722b */ /* 0x000fd0000000000e */
[----:B------:R-:W-:Y:S01]  /*0a10*/  DFMA R20, R20, R14, R20 ;  /* 0x0000000e1414722b */ /* 0x000fe20000000014 */
[----:B------:R-:W-:Y:S01]  /*0a20*/  SEL R15, R18, 0x63400000, !P1 ;  /* 0x63400000120f7807 */ /* 0x000fe20004800000 */
[----:B------:R-:W-:-:S03]  /*0a30*/  IMAD.MOV.U32 R14, RZ, RZ, R12 ;  /* 0x000000ffff0e7224 */ /* 0x000fc600078e000c */
[----:B------:R-:W-:-:S03]  /*0a40*/  LOP3.LUT R15, R15, 0x800fffff, R13, 0xf8, !PT ;  /* 0x800fffff0f0f7812 */ /* 0x000fc600078ef80d */
[----:B------:R-:W-:-:S03]  /*0a50*/  DFMA R24, R20, -R2, 1 ;  /* 0x3ff000001418742b */ /* 0x000fc60000000802 */
[----:B------:R-:W-:-:S05]  /*0a60*/  @!P2 DFMA R14, R14, 2, -R22 ;  /* 0x400000000e0ea82b */ /* 0x000fca0000000816 */
[----:B------:R-:W-:-:S05]  /*0a70*/  DFMA R24, R20, R24, R20 ;  /* 0x000000181418722b */ /* 0x000fca0000000014 */
[----:B------:R-:W-:-:S03]  /*0a80*/  @!P2 LOP3.LUT R19, R15, 0x7ff00000, RZ, 0xc0, !PT ;  /* 0x7ff000000f13a812 */ /* 0x000fc600078ec0ff */
[----:B------:R-:W-:Y:S02]  /*0a90*/  DMUL R20, R24, R14 ;  /* 0x0000000e18147228 */ /* 0x000fe40000000000 */
[----:B------:R-:W-:-:S05]  /*0aa0*/  VIADD R22, R19, 0xffffffff ;  /* 0xffffffff13167836 */ /* 0x000fca0000000000 */
[----:B------:R-:W-:Y:S01]  /*0ab0*/  ISETP.GT.U32.AND P0, PT, R22, 0x7feffffe, PT ;  /* 0x7feffffe1600780c */ /* 0x000fe20003f04070 */
[----:B------:R-:W-:-:S03]  /*0ac0*/  DFMA R22, R20, -R2, R14 ;  /* 0x800000021416722b */ /* 0x000fc6000000000e */
[----:B------:R-:W-:-:S05]  /*0ad0*/  ISETP.GT.U32.OR P0, PT, R27, 0x7feffffe, P0 ;  /* 0x7feffffe1b00780c */ /* 0x000fca0000704470 */
[----:B------:R-:W-:-:S08]  /*0ae0*/  DFMA R22, R24, R22, R20 ;  /* 0x000000161816722b */ /* 0x000fd00000000014 */
[----:B------:R-:W-:Y:S05]  /*0af0*/  @P0 BRA `(.L_x_24) ;  /* 0x00000000006c0947 */ /* 0x000fea0003800000 */
[----:B------:R-:W-:-:S04]  /*0b00*/  LOP3.LUT R20, R5, 0x7ff00000, RZ, 0xc0, !PT ;  /* 0x7ff0000005147812 */ /* 0x000fc800078ec0ff */
[CC--:B------:R-:W-:Y:S02]  /*0b10*/  VIADDMNMX R12, R17.reuse, -R20.reuse, 0xb9600000, !PT ;  /* 0xb9600000110c7446 */ /* 0x0c0fe40007800914 */
[----:B------:R-:W-:Y:S02]  /*0b20*/  ISETP.GE.U32.AND P0, PT, R17, R20, PT ;  /* 0x000000141100720c */ /* 0x000fe40003f06070 */
[----:B------:R-:W-:Y:S02]  /*0b30*/  VIMNMX R12, PT, PT, R12, 0x46a00000, PT ;  /* 0x46a000000c0c7848 */ /* 0x000fe40003fe0100 */
[----:B------:R-:W-:Y:S01]  /*0b40*/  SEL R13, R18, 0x63400000, !P0 ;  /* 0x63400000120d7807 */ /* 0x000fe20004000000 */
[----:B------:R-:W-:-:S04]  /*0b50*/  IMAD.MOV.U32 R18, RZ, RZ, RZ ;  /* 0x000000ffff127224 */ /* 0x000fc800078e00ff */
[----:B------:R-:W-:-:S04]  /*0b60*/  IMAD.IADD R12, R12, 0x1, -R13 ;  /* 0x000000010c0c7824 */ /* 0x000fc800078e0a0d */
[----:B------:R-:W-:-:S06]  /*0b70*/  VIADD R19, R12, 0x7fe00000 ;  /* 0x7fe000000c137836 */ /* 0x000fcc0000000000 */
[----:B------:R-:W-:-:S10]  /*0b80*/  DMUL R20, R22, R18 ;  /* 0x0000001216147228 */ /* 0x000fd40000000000 */
[----:B------:R-:W-:-:S13]  /*0b90*/  FSETP.GTU.AND P0, PT, |R21|, 1.469367938527859385e-39, PT ;  /* 0x001000001500780b */ /* 0x000fda0003f0c200 */
[----:B------:R-:W-:Y:S05]  /*0ba0*/  @P0 BRA `(.L_x_25) ;  /* 0x0000000000940947 */ /* 0x000fea0003800000 */
[----:B------:R-:W-:Y:S01]  /*0bb0*/  DFMA R2, R22, -R2, R14 ;  /* 0x800000021602722b */ /* 0x000fe2000000000e */
[----:B------:R-:W-:-:S09]  /*0bc0*/  IMAD.MOV.U32 R18, RZ, RZ, RZ ;  /* 0x000000ffff127224 */ /* 0x000fd200078e00ff */
[C---:B------:R-:W-:Y:S02]  /*0bd0*/  FSETP.NEU.AND P0, PT, R3.reuse, RZ, PT ;  /* 0x000000ff0300720b */ /* 0x040fe40003f0d000 */
[----:B------:R-:W-:-:S04]  /*0be0*/  LOP3.LUT R5, R3, 0x80000000, R5, 0x48, !PT ;  /* 0x8000000003057812 */ /* 0x000fc800078e4805 */
[----:B------:R-:W-:-:S07]  /*0bf0*/  LOP3.LUT R19, R5, R19, RZ, 0xfc, !PT ;  /* 0x0000001305137212 */ /* 0x000fce00078efcff */
[----:B------:R-:W-:Y:S05]  /*0c00*/  @!P0 BRA `(.L_x_25) ;  /* 0x00000000007c8947 */ /* 0x000fea0003800000 */
[----:B------:R-:W-:Y:S01]  /*0c10*/  IMAD.MOV R3, RZ, RZ, -R12 ;  /* 0x000000ffff037224 */ /* 0x000fe200078e0a0c */
[----:B------:R-:W-:Y:S01]  /*0c20*/  DMUL.RP R18, R22, R18 ;  /* 0x0000001216127228 */ /* 0x000fe20000008000 */
[----:B------:R-:W-:-:S06]  /*0c30*/  IMAD.MOV.U32 R2, RZ, RZ, RZ ;  /* 0x000000ffff027224 */ /* 0x000fcc00078e00ff */
[----:B------:R-:W-:-:S03]  /*0c40*/  DFMA R2, R20, -R2, R22 ;  /* 0x800000021402722b */ /* 0x000fc60000000016 */
[----:B------:R-:W-:-:S03]  /*0c50*/  LOP3.LUT R5, R19, R5, RZ, 0x3c, !PT ;  /* 0x0000000513057212 */ /* 0x000fc600078e3cff */
[----:B------:R-:W-:-:S04]  /*0c60*/  IADD3 R2, PT, PT, -R12, -0x43300000, RZ ;  /* 0xbcd000000c027810 */ /* 0x000fc80007ffe1ff */
[----:B------:R-:W-:-:S04]  /*0c70*/  FSETP.NEU.AND P0, PT, |R3|, R2, PT ;  /* 0x000000020300720b */ /* 0x000fc80003f0d200 */
[----:B------:R-:W-:Y:S02]  /*0c80*/  FSEL R20, R18, R20, !P0 ;  /* 0x0000001412147208 */ /* 0x000fe40004000000 */
[----:B------:R-:W-:Y:S01]  /*0c90*/  FSEL R21, R5, R21, !P0 ;  /* 0x0000001505157208 */ /* 0x000fe20004000000 */
[----:B------:R-:W-:Y:S06]  /*0ca0*/  BRA `(.L_x_25) ;  /* 0x0000000000547947 */ /* 0x000fec0003800000 */
.L_x_24:
[----:B------:R-:W-:-:S14]  /*0cb0*/  DSETP.NAN.AND P0, PT, R12, R12, PT ;  /* 0x0000000c0c00722a */ /* 0x000fdc0003f08000 */
[----:B------:R-:W-:Y:S05]  /*0cc0*/  @P0 BRA `(.L_x_26) ;  /* 0x0000000000440947 */ /* 0x000fea0003800000 */
[----:B------:R-:W-:-:S14]  /*0cd0*/  DSETP.NAN.AND P0, PT, R4, R4, PT ;  /* 0x000000040400722a */ /* 0x000fdc0003f08000 */
[----:B------:R-:W-:Y:S05]  /*0ce0*/  @P0 BRA `(.L_x_27) ;  /* 0x0000000000300947 */ /* 0x000fea0003800000 */
[----:B------:R-:W-:Y:S01]  /*0cf0*/  ISETP.NE.AND P0, PT, R19, R26, PT ;  /* 0x0000001a1300720c */ /* 0x000fe20003f05270 */
[----:B------:R-:W-:Y:S02]  /*0d00*/  IMAD.MOV.U32 R20, RZ, RZ, 0x0 ;  /* 0x00000000ff147424 */ /* 0x000fe400078e00ff */
[----:B------:R-:W-:-:S10]  /*0d10*/  IMAD.MOV.U32 R21, RZ, RZ, -0x80000 ;  /* 0xfff80000ff157424 */ /* 0x000fd400078e00ff */
[----:B------:R-:W-:Y:S05]  /*0d20*/  @!P0 BRA `(.L_x_25) ;  /* 0x0000000000348947 */ /* 0x000fea0003800000 */
[----:B------:R-:W-:Y:S02]  /*0d30*/  ISETP.NE.AND P0, PT, R19, 0x7ff00000, PT ;  /* 0x7ff000001300780c */ /* 0x000fe40003f05270 */
[----:B------:R-:W-:Y:S02]  /*0d40*/  LOP3.LUT R21, R13, 0x80000000, R5, 0x48, !PT ;  /* 0x800000000d157812 */ /* 0x000fe400078e4805 */
[----:B------:R-:W-:-:S13]  /*0d50*/  ISETP.EQ.OR P0, PT, R26, RZ, !P0 ;  /* 0x000000ff1a00720c */ /* 0x000fda0004702670 */
[----:B------:R-:W-:Y:S01]  /*0d60*/  @P0 LOP3.LUT R2, R21, 0x7ff00000, RZ, 0xfc, !PT ;  /* 0x7ff0000015020812 */ /* 0x000fe200078efcff */
[----:B------:R-:W-:Y:S02]  /*0d70*/  @!P0 IMAD.MOV.U32 R20, RZ, RZ, RZ ;  /* 0x000000ffff148224 */ /* 0x000fe400078e00ff */
[----:B------:R-:W-:Y:S02]  /*0d80*/  @P0 IMAD.MOV.U32 R20, RZ, RZ, RZ ;  /* 0x000000ffff140224 */ /* 0x000fe400078e00ff */
[----:B------:R-:W-:Y:S01]  /*0d90*/  @P0 IMAD.MOV.U32 R21, RZ, RZ, R2 ;  /* 0x000000ffff150224 */ /* 0x000fe200078e0002 */
[----:B------:R-:W-:Y:S06]  /*0da0*/  BRA `(.L_x_25) ;  /* 0x0000000000147947 */ /* 0x000fec0003800000 */
.L_x_27:
[----:B------:R-:W-:Y:S01]  /*0db0*/  LOP3.LUT R21, R5, 0x80000, RZ, 0xfc, !PT ;  /* 0x0008000005157812 */ /* 0x000fe200078efcff */
[----:B------:R-:W-:Y:S01]  /*0dc0*/  IMAD.MOV.U32 R20, RZ, RZ, R4 ;  /* 0x000000ffff147224 */ /* 0x000fe200078e0004 */
[----:B------:R-:W-:Y:S06]  /*0dd0*/  BRA `(.L_x_25) ;  /* 0x0000000000087947 */ /* 0x000fec0003800000 */
.L_x_26:
[----:B------:R-:W-:Y:S01]  /*0de0*/  LOP3.LUT R21, R13, 0x80000, RZ, 0xfc, !PT ;  /* 0x000800000d157812 */ /* 0x000fe200078efcff */
[----:B------:R-:W-:-:S07]  /*0df0*/  IMAD.MOV.U32 R20, RZ, RZ, R12 ;  /* 0x000000ffff147224 */ /* 0x000fce00078e000c */
.L_x_25:
[----:B------:R-:W-:Y:S05]  /*0e00*/  BSYNC.RECONVERGENT B1 ;  /* 0x0000000000017941 */ /* 0x000fea0003800200 */
.L_x_23:
[----:B------:R-:W-:Y:S02]  /*0e10*/  IMAD.MOV.U32 R17, RZ, RZ, 0x0 ;  /* 0x00000000ff117424 */ /* 0x000fe400078e00ff */
[----:B------:R-:W-:Y:S02]  /*0e20*/  IMAD.MOV.U32 R2, RZ, RZ, R20 ;  /* 0x000000ffff027224 */ /* 0x000fe400078e0014 */
[----:B------:R-:W-:Y:S01]  /*0e30*/  IMAD.MOV.U32 R3, RZ, RZ, R21 ;  /* 0x000000ffff037224 */ /* 0x000fe200078e0015 */
[----:B------:R-:W-:Y:S06]  /*0e40*/  RET.REL.NODEC R16 `(_Z23lbm_macro_and_left_wallP8lbm_vars) ;  /* 0xfffffff0106c7950 */ /* 0x000fec0003c3ffff */
.L_x_28:
        /* <DEDUP_REMOVED lines=11> */
.L_x_31:


//--------------------- .text._Z14lbm_right_wallP8lbm_vars --------------------------
	.section	.text._Z14lbm_right_wallP8lbm_vars,"ax",@progbits
	.align	128
        .global         _Z14lbm_right_wallP8lbm_vars
        .type           _Z14lbm_right_wallP8lbm_vars,@function
        .size           _Z14lbm_right_wallP8lbm_vars,(.L_x_38 - _Z14lbm_right_wallP8lbm_vars)
        .other          _Z14lbm_right_wallP8lbm_vars,@"STO_CUDA_ENTRY STV_DEFAULT"
_Z14lbm_right_wallP8lbm_vars:
.text._Z14lbm_right_wallP8lbm_vars:
[----:B------:R-:W-:Y:S01]  /*0000*/  LDC R1, c[0x0][0x37c] ;  /* 0x0000df00ff017b82 */ /* 0x000fe20000000800 */
[----:B------:R-:W0:Y:S07]  /*0010*/  S2R R5, SR_TID.X ;  /* 0x0000000000057919 */ /* 0x000e2e0000002100 */
[----:B------:R-:W0:Y:S01]  /*0020*/  LDC.64 R2, c[0x0][0x380] ;  /* 0x0000e000ff027b82 */ /* 0x000e220000000a00 */
[----:B------:R-:W1:Y:S07]  /*0030*/  LDCU.64 UR4, c[0x0][0x358] ;  /* 0x00006b00ff0477ac */ /* 0x000e6e0008000a00 */
[----:B------:R-:W2:Y:S08]  /*0040*/  LDC R7, c[0x3][0x30] ;  /* 0x00c00c00ff077b82 */ /* 0x000eb00000000800 */
[----:B------:R-:W3:Y:S08]  /*0050*/  LDC R11, c[0x3][0x38] ;  /* 0x00c00e00ff0b7b82 */ /* 0x000ef00000000800 */
[----:B------:R-:W4:Y:S01]  /*0060*/  LDC R15, c[0x3][0x40] ;  /* 0x00c01000ff0f7b82 */ /* 0x000f220000000800 */
[----:B0-----:R-:W-:Y:S01]  /*0070*/  IMAD.WIDE.U32 R2, R5, 0x48, R2 ;  /* 0x0000004805027825 */ /* 0x001fe200078e0002 */
[----:B--2---:R-:W-:-:S04]  /*0080*/  SHF.R.S64 R5, RZ, 0x1d, R7 ;  /* 0x0000001dff057819 */ /* 0x004fc80000001007 */
[----:B------:R-:W-:-:S04]  /*0090*/  IADD3 R4, P0, PT, R2, R5, RZ ;  /* 0x0000000502047210 */ /* 0x000fc80007f1e0ff */
[----:B------:R-:W-:-:S05]  /*00a0*/  LEA.HI.X.SX32 R5, R7, R3, 0x3, P0 ;  /* 0x0000000307057211 */ /* 0x000fca00000f1eff */
[----:B-1----:R-:W2:Y:S01]  /*00b0*/  LDG.E.64 R6, desc[UR4][R4.64+0x1198] ;  /* 0x0011980404067981 */ /* 0x002ea2000c1e1b00 */
[----:B---3--:R-:W-:-:S04]  /*00c0*/  SHF.R.S64 R9, RZ, 0x1d, R11 ;  /* 0x0000001dff097819 */ /* 0x008fc8000000100b */
[----:B------:R-:W-:-:S04]  /*00d0*/  IADD3 R8, P0, PT, R2, R9, RZ ;  /* 0x0000000902087210 */ /* 0x000fc80007f1e0ff */
[----:B------:R-:W-:Y:S02]  /*00e0*/  LEA.HI.X.SX32 R9, R11, R3, 0x3, P0 ;  /* 0x000000030b097211 */ /* 0x000fe400000f1eff */
[----:B----4-:R-:W-:Y:S01]  /*00f0*/  SHF.R.S64 R13, RZ, 0x1d, R15 ;  /* 0x0000001dff0d7819 */ /* 0x010fe2000000100f */
[----:B--2---:R-:W-:Y:S04]  /*0100*/  STG.E.64 desc[UR4][R4.64+0x1420], R6 ;  /* 0x0014200604007986 */ /* 0x004fe8000c101b04 */
[----:B------:R-:W2:Y:S01]  /*0110*/  LDG.E.64 R10, desc[UR4][R8.64+0x1198] ;  /* 0x00119804080a7981 */ /* 0x000ea2000c1e1b00 */
[----:B------:R-:W-:-:S04]  /*0120*/  IADD3 R2, P0, PT, R2, R13, RZ ;  /* 0x0000000d02027210 */ /* 0x000fc80007f1e0ff */
[----:B------:R-:W-:Y:S01]  /*0130*/  LEA.HI.X.SX32 R3, R15, R3, 0x3, P0 ;  /* 0x000000030f037211 */ /* 0x000fe200000f1eff */
[----:B--2---:R-:W-:Y:S04]  /*0140*/  STG.E.64 desc[UR4][R8.64+0x1420], R10 ;  /* 0x0014200a08007986 */ /* 0x004fe8000c101b04 */
[----:B------:R-:W2:Y:S04]  /*0150*/  LDG.E.64 R12, desc[UR4][R2.64+0x1198] ;  /* 0x00119804020c7981 */ /* 0x000ea8000c1e1b00 */
[----:B--2---:R-:W-:Y:S01]  /*0160*/  STG.E.64 desc[UR4][R2.64+0x1420], R12 ;  /* 0x0014200c02007986 */ /* 0x004fe2000c101b04 */
[----:B------:R-:W-:Y:S05]  /*0170*/  EXIT ;  /* 0x000000000000794d */ /* 0x000fea0003800000 */
.L_x_29:
        /* <DEDUP_REMOVED lines=16> */
.L_x_38:


//--------------------- .nv.global.init           --------------------------
	.section	.nv.global.init,"aw",@progbits
.nv.global.init:
	.type		$str,@object
	.size		$str,($str$2 - $str)
$str:
        /*0000*/ 	.byte	0x25, 0x64, 0x2c, 0x25, 0x64, 0x2c, 0x25, 0x6c, 0x75, 0x3a, 0x0a, 0x00
	.type		$str$2,@object
	.size		$str$2,($str$3 - $str$2)
$str$2:
        /*000c*/ 	.byte	0x09, 0x66, 0x65, 0x71, 0x20, 0x20, 0x3d, 0x20, 0x25, 0x36, 0x34, 0x2e, 0x31, 0x30, 0x30, 0x66
        /*001c*/ 	.byte	0x20, 0x28, 0x25, 0x6c, 0x75, 0x29, 0x0a, 0x00
	.type		$str$3,@object
	.size		$str$3,($str$1 - $str$3)
$str$3:
        /*0024*/ 	.byte	0x09, 0x66, 0x6f, 0x75, 0x74, 0x20, 0x3d, 0x20, 0x25, 0x36, 0x34, 0x2e, 0x31, 0x30, 0x30, 0x66
        /*0034*/ 	.byte	0x20, 0x28, 0x25, 0x6c, 0x75, 0x29, 0x0a, 0x00
	.type		$str$1,@object
	.size		$str$1,(.L_2 - $str$1)
$str$1:
        /*003c*/ 	.byte	0x09, 0x66, 0x69, 0x6e, 0x20, 0x20, 0x3d, 0x20, 0x25, 0x36, 0x34, 0x2e, 0x31, 0x30, 0x30, 0x66
        /*004c*/ 	.byte	0x20, 0x28, 0x25, 0x6c, 0x75, 0x29, 0x0a, 0x00
.L_2:


//--------------------- .nv.shared.reserved.0     --------------------------
	.section	.nv.shared.reserved.0,"aw",@nobits
	.weak		__nv_reservedSMEM_offset_0_alias
	.size		__nv_reservedSMEM_offset_0_alias, 0, 64
	.other		__nv_reservedSMEM_offset_0_alias,@"STO_CUDA_RESERVED_SHARED STV_DEFAULT"
__nv_reservedSMEM_offset_0_alias:
	.zero		0
	.zero		64


//--------------------- .nv.constant0._Z13lbm_streamingP8lbm_vars --------------------------
	.section	.nv.constant0._Z13lbm_streamingP8lbm_vars,"a",@progbits
	.sectionflags	@""
	.align	4
.nv.constant0._Z13lbm_streamingP8lbm_vars:
	.zero		904


//--------------------- .nv.constant0._Z13lbm_collisionP8lbm_vars --------------------------
	.section	.nv.constant0._Z13lbm_collisionP8lbm_vars,"a",@progbits
	.sectionflags	@""
	.align	4
.nv.constant0._Z13lbm_collisionP8lbm_vars:
	.zero		904


//--------------------- .nv.constant0._Z17lbm_equilibrium_2P8lbm_vars --------------------------
	.section	.nv.constant0._Z17lbm_equilibrium_2P8lbm_vars,"a",@progbits
	.sectionflags	@""
	.align	4
.nv.constant0._Z17lbm_equilibrium_2P8lbm_vars:
	.zero		904


//--------------------- .nv.constant0._Z17lbm_equilibrium_1P8lbm_vars --------------------------
	.section	.nv.constant0._Z17lbm_equilibrium_1P8lbm_vars,"a",@progbits
	.sectionflags	@""
	.align	4
.nv.constant0._Z17lbm_equilibrium_1P8lbm_vars:
	.zero		904


//--------------------- .nv.constant0._Z11lbm_densityP8lbm_vars --------------------------
	.section	.nv.constant0._Z11lbm_densityP8lbm_vars,"a",@progbits
	.sectionflags	@""
	.align	4
.nv.constant0._Z11lbm_densityP8lbm_vars:
	.zero		904


//--------------------- .nv.constant0._Z23lbm_macro_and_left_wallP8lbm_vars --------------------------
	.section	.nv.constant0._Z23lbm_macro_and_left_wallP8lbm_vars,"a",@progbits
	.sectionflags	@""
	.align	4
.nv.constant0._Z23lbm_macro_and_left_wallP8lbm_vars:
	.zero		904


//--------------------- .nv.constant0._Z14lbm_right_wallP8lbm_vars --------------------------
	.section	.nv.constant0._Z14lbm_right_wallP8lbm_vars,"a",@progbits
	.sectionflags	@""
	.align	4
.nv.constant0._Z14lbm_right_wallP8lbm_vars:
	.zero		904


//--------------------- SYMBOLS --------------------------

	.type		.nv.reservedSmem.offset0,@object
	.size		.nv.reservedSmem.offset0,0x4
	.type		vprintf,@function
